	.target	sm_90a

	.elftype	@"ET_EXEC"


//--------------------- .note.nv.tkinfo           --------------------------
	.section	.note.nv.tkinfo,"",@"SHT_NOTE"
	.sectionflags	@"SHF_NOTE_NV_TKINFO"
	.tkinfo
        /*0018*/ 	.word	0x00000002
        /*0030*/ 	.string	""
        /*0030*/ 	.string	"ptxas"
        /*0030*/ 	.string	"Cuda compilation tools, release 13.0, V13.0.88"
        /*0030*/ 	.string	"Build cuda_13.0.r13.0/compiler.36424714_0"
        /*0030*/ 	.string	"-arch sm_90a -m 64 "



//--------------------- .note.nv.cuinfo           --------------------------
	.section	.note.nv.cuinfo,"",@"SHT_NOTE"
	.sectionflags	@"SHF_NOTE_NV_CUINFO"
        /*0018*/ 	.short	0x0002
        /*001a*/ 	.short	0x005a
        /*001c*/ 	.short	0x0082
	.zero		2


//--------------------- .nv.info                  --------------------------
	.section	.nv.info,"",@"SHT_CUDA_INFO"
	.align	4


	//----- nvinfo : EIATTR_REGCOUNT
	.align		4
        /*0000*/ 	.byte	0x04, 0x2f
        /*0002*/ 	.short	(.L_15 - .L_14)
	.align		4
.L_14:
        /*0004*/ 	.word	index@(_ZN7cutlass13device_kernelINS_4gemm6kernel13GemmUniversalIN4cute5tupleIJiiiiEEENS1_10collective13CollectiveMmaINS1_34MainloopSm90TmaGmmaWarpSpecializedILi11ENS5_IJNS4_1CILi4EEESB_NSA_ILi1EEEEEENS1_35KernelTmaWarpSpecializedCooperativeEEENS5_IJNSA_ILi256EEENSA_ILi64EEESH_EEEaNS5_IJlSC_lEEEaSJ_NS4_8TiledMMAINS4_8MMA_AtomIJNS4_4SM904GMMA26MMA_64x64x32_S32S8S8_SS_TNEEEENS4_6LayoutINS5_IJNSA_ILi2EEESC_SC_EEENS5_IJSC_NSA_ILi0EEEST_EEEEENS5_IJNS4_10UnderscoreESW_SW_EEEEENS4_23SM90_TMA_LOAD_MULTICASTENS4_14ComposedLayoutINS4_7SwizzleILi2ELi4ELi3EEENS4_18smem_ptr_flag_bitsILi8EEENSQ_INS5_IJNSA_ILi8EEESH_EEENS5_IJSH_SC_EEEEEEEvNS4_8identityESZ_S19_vS1A_EENS_8epilogue10collective6detail29Sm90TmaWarpSpecializedAdapterINS1D_15DefaultEpilogueIaSJ_SJ_NS1C_6thread17LinearCombinationIaLi1EiiLNS1H_9ScaleType4KindE0ELNS_15FloatRoundStyleE2EaEENS1_15EpilogueDefaultEEEEEvvEEEEvNT_6ParamsE)
        /*0008*/ 	.word	0x000000a8


	//----- nvinfo : EIATTR_FRAME_SIZE
	.align		4
.L_15:
        /*000c*/ 	.byte	0x04, 0x11
        /*000e*/ 	.short	(.L_17 - .L_16)
	.align		4
.L_16:
        /*0010*/ 	.word	index@(_ZN7cutlass13device_kernelINS_4gemm6kernel13GemmUniversalIN4cute5tupleIJiiiiEEENS1_10collective13CollectiveMmaINS1_34MainloopSm90TmaGmmaWarpSpecializedILi11ENS5_IJNS4_1CILi4EEESB_NSA_ILi1EEEEEENS1_35KernelTmaWarpSpecializedCooperativeEEENS5_IJNSA_ILi256EEENSA_ILi64EEESH_EEEaNS5_IJlSC_lEEEaSJ_NS4_8TiledMMAINS4_8MMA_AtomIJNS4_4SM904GMMA26MMA_64x64x32_S32S8S8_SS_TNEEEENS4_6LayoutINS5_IJNSA_ILi2EEESC_SC_EEENS5_IJSC_NSA_ILi0EEEST_EEEEENS5_IJNS4_10UnderscoreESW_SW_EEEEENS4_23SM90_TMA_LOAD_MULTICASTENS4_14ComposedLayoutINS4_7SwizzleILi2ELi4ELi3EEENS4_18smem_ptr_flag_bitsILi8EEENSQ_INS5_IJNSA_ILi8EEESH_EEENS5_IJSH_SC_EEEEEEEvNS4_8identityESZ_S19_vS1A_EENS_8epilogue10collective6detail29Sm90TmaWarpSpecializedAdapterINS1D_15DefaultEpilogueIaSJ_SJ_NS1C_6thread17LinearCombinationIaLi1EiiLNS1H_9ScaleType4KindE0ELNS_15FloatRoundStyleE2EaEENS1_15EpilogueDefaultEEEEEvvEEEEvNT_6ParamsE)
        /*0014*/ 	.word	0x00000000


	//----- nvinfo : EIATTR_MIN_STACK_SIZE
	.align		4
.L_17:
        /*0018*/ 	.byte	0x04, 0x12
        /*001a*/ 	.short	(.L_19 - .L_18)
	.align		4
.L_18:
        /*001c*/ 	.word	index@(_ZN7cutlass13device_kernelINS_4gemm6kernel13GemmUniversalIN4cute5tupleIJiiiiEEENS1_10collective13CollectiveMmaINS1_34MainloopSm90TmaGmmaWarpSpecializedILi11ENS5_IJNS4_1CILi4EEESB_NSA_ILi1EEEEEENS1_35KernelTmaWarpSpecializedCooperativeEEENS5_IJNSA_ILi256EEENSA_ILi64EEESH_EEEaNS5_IJlSC_lEEEaSJ_NS4_8TiledMMAINS4_8MMA_AtomIJNS4_4SM904GMMA26MMA_64x64x32_S32S8S8_SS_TNEEEENS4_6LayoutINS5_IJNSA_ILi2EEESC_SC_EEENS5_IJSC_NSA_ILi0EEEST_EEEEENS5_IJNS4_10UnderscoreESW_SW_EEEEENS4_23SM90_TMA_LOAD_MULTICASTENS4_14ComposedLayoutINS4_7SwizzleILi2ELi4ELi3EEENS4_18smem_ptr_flag_bitsILi8EEENSQ_INS5_IJNSA_ILi8EEESH_EEENS5_IJSH_SC_EEEEEEEvNS4_8identityESZ_S19_vS1A_EENS_8epilogue10collective6detail29Sm90TmaWarpSpecializedAdapterINS1D_15DefaultEpilogueIaSJ_SJ_NS1C_6thread17LinearCombinationIaLi1EiiLNS1H_9ScaleType4KindE0ELNS_15FloatRoundStyleE2EaEENS1_15EpilogueDefaultEEEEEvvEEEEvNT_6ParamsE)
        /*0020*/ 	.word	0x00000000
.L_19:


//--------------------- .nv.compat                --------------------------
	.section	.nv.compat,"",@"SHT_CUDA_COMPAT_INFO"
	.align	4
        /*0000*/ 	.byte	0x02, 0x09, 0x01, 0x00, 0x02, 0x02, 0x04, 0x00, 0x02, 0x05, 0x05, 0x00, 0x03, 0x07, 0x01, 0x01
        /*0010*/ 	.byte	0x02, 0x03, 0x01, 0x00, 0x02, 0x06, 0x01, 0x00, 0x04, 0x0b, 0x08, 0x00, 0x00, 0x00, 0x00, 0x00
        /*0020*/ 	.byte	0x00, 0x00, 0x00, 0x00


//--------------------- .nv.info._ZN7cutlass13device_kernelINS_4gemm6kernel13GemmUniversalIN4cute5tupleIJiiiiEEENS1_10collective13CollectiveMmaINS1_34MainloopSm90TmaGmmaWarpSpecializedILi11ENS5_IJNS4_1CILi4EEESB_NSA_ILi1EEEEEENS1_35KernelTmaWarpSpecializedCooperativeEEENS5_IJNSA_ILi256EEENSA_ILi64EEESH_EEEaNS5_IJlSC_lEEEaSJ_NS4_8TiledMMAINS4_8MMA_AtomIJNS4_4SM904GMMA26MMA_64x64x32_S32S8S8_SS_TNEEEENS4_6LayoutINS5_IJNSA_ILi2EEESC_SC_EEENS5_IJSC_NSA_ILi0EEEST_EEEEENS5_IJNS4_10UnderscoreESW_SW_EEEEENS4_23SM90_TMA_LOAD_MULTICASTENS4_14ComposedLayoutINS4_7SwizzleILi2ELi4ELi3EEENS4_18smem_ptr_flag_bitsILi8EEENSQ_INS5_IJNSA_ILi8EEESH_EEENS5_IJSH_SC_EEEEEEEvNS4_8identityESZ_S19_vS1A_EENS_8epilogue10collective6detail29Sm90TmaWarpSpecializedAdapterINS1D_15DefaultEpilogueIaSJ_SJ_NS1C_6thread17LinearCombinationIaLi1EiiLNS1H_9ScaleType4KindE0ELNS_15FloatRoundStyleE2EaEENS1_15EpilogueDefaultEEEEEvvEEEEvNT_6ParamsE --------------------------
	.section	.nv.info._ZN7cutlass13device_kernelINS_4gemm6kernel13GemmUniversalIN4cute5tupleIJiiiiEEENS1_10collective13CollectiveMmaINS1_34MainloopSm90TmaGmmaWarpSpecializedILi11ENS5_IJNS4_1CILi4EEESB_NSA_ILi1EEEEEENS1_35KernelTmaWarpSpecializedCooperativeEEENS5_IJNSA_ILi256EEENSA_ILi64EEESH_EEEaNS5_IJlSC_lEEEaSJ_NS4_8TiledMMAINS4_8MMA_AtomIJNS4_4SM904GMMA26MMA_64x64x32_S32S8S8_SS_TNEEEENS4_6LayoutINS5_IJNSA_ILi2EEESC_SC_EEENS5_IJSC_NSA_ILi0EEEST_EEEEENS5_IJNS4_10UnderscoreESW_SW_EEEEENS4_23SM90_TMA_LOAD_MULTICASTENS4_14ComposedLayoutINS4_7SwizzleILi2ELi4ELi3EEENS4_18smem_ptr_flag_bitsILi8EEENSQ_INS5_IJNSA_ILi8EEESH_EEENS5_IJSH_SC_EEEEEEEvNS4_8identityESZ_S19_vS1A_EENS_8epilogue10collective6detail29Sm90TmaWarpSpecializedAdapterINS1D_15DefaultEpilogueIaSJ_SJ_NS1C_6thread17LinearCombinationIaLi1EiiLNS1H_9ScaleType4KindE0ELNS_15FloatRoundStyleE2EaEENS1_15EpilogueDefaultEEEEEvvEEEEvNT_6ParamsE,"",@"SHT_CUDA_INFO"
	.sectionflags	@""
	.align	4


	//----- nvinfo : EIATTR_CUDA_API_VERSION
	.align		4
        /*0000*/ 	.byte	0x04, 0x37
        /*0002*/ 	.short	(.L_21 - .L_20)
.L_20:
        /*0004*/ 	.word	0x00000082


	//----- nvinfo : EIATTR_KPARAM_INFO
	.align		4
.L_21:
        /*0008*/ 	.byte	0x04, 0x17
        /*000a*/ 	.short	(.L_23 - .L_22)
.L_22:
        /*000c*/ 	.word	0x00000000
        /*0010*/ 	.short	0x0000
        /*0012*/ 	.short	0x0070
        /*0014*/ 	.byte	0x00, 0xf0, 0x01, 0x10


	//----- nvinfo : EIATTR_SPARSE_MMA_MASK
	.align		4
.L_23:
        /*0018*/ 	.byte	0x03, 0x50
        /*001a*/ 	.short	0x0000


	//----- nvinfo : EIATTR_MAXREG_COUNT
	.align		4
        /*001c*/ 	.byte	0x03, 0x1b
        /*001e*/ 	.short	0x00a8


	//----- nvinfo : EIATTR_NUM_BARRIERS
	.align		4
        /*0020*/ 	.byte	0x02, 0x4c
        /*0022*/ 	.byte	0x01
	.zero		1


	//----- nvinfo : EIATTR_EXTERNS
	.align		4
        /*0024*/ 	.byte	0x04, 0x0f
        /*0026*/ 	.short	(.L_25 - .L_24)


	//   ....[0]....
	.align		4
.L_24:
        /*0028*/ 	.word	index@(__assertfail)


	//----- nvinfo : EIATTR_MERCURY_ISA_VERSION
	.align		4
.L_25:
        /*002c*/ 	.byte	0x03, 0x5f
        /*002e*/ 	.short	0x0101


	//----- nvinfo : EIATTR_INT_WARP_WIDE_INSTR_OFFSETS
	.align		4
        /*0030*/ 	.byte	0x04, 0x31
        /*0032*/ 	.short	(.L_27 - .L_26)


	//   ....[0]....
.L_26:
        /*0034*/ 	.word	0x000005f0


	//   ....[1]....
        /*0038*/ 	.word	0x00000610


	//   ....[2]....
        /*003c*/ 	.word	0x000007c0


	//   ....[3]....
        /*0040*/ 	.word	0x00001fb0


	//----- nvinfo : EIATTR_COOP_GROUP_MASK_REGIDS
	.align		4
.L_27:
        /*0044*/ 	.byte	0x04, 0x29
        /*0046*/ 	.short	(.L_29 - .L_28)


	//   ....[0]....
.L_28:
        /*0048*/ 	.word	0xffffffff


	//   ....[1]....
        /*004c*/ 	.word	0xffffffff


	//   ....[2]....
        /*0050*/ 	.word	0xffffffff


	//   ....[3]....
        /*0054*/ 	.word	0xffffffff


	//   ....[4]....
        /*0058*/ 	.word	0xffffffff


	//   ....[5]....
        /*005c*/ 	.word	0xffffffff


	//----- nvinfo : EIATTR_COOP_GROUP_INSTR_OFFSETS
	.align		4
.L_29:
        /*0060*/ 	.byte	0x04, 0x28
        /*0062*/ 	.short	(.L_31 - .L_30)


	//   ....[0]....
.L_30:
        /*0064*/ 	.word	0x00000060


	//   ....[1]....
        /*0068*/ 	.word	0x00000070


	//   ....[2]....
        /*006c*/ 	.word	0x00000130


	//   ....[3]....
        /*0070*/ 	.word	0x00000410


	//   ....[4]....
        /*0074*/ 	.word	0x00000930


	//   ....[5]....
        /*0078*/ 	.word	0x00001560


	//----- nvinfo : EIATTR_REG_RECONFIG
	.align		4
.L_31:
        /*007c*/ 	.byte	0x01, 0x54
	.zero		2


	//----- nvinfo : EIATTR_SYSCALL_OFFSETS
	.align		4
        /*0080*/ 	.byte	0x04, 0x46
        /*0082*/ 	.short	(.L_33 - .L_32)


	//   ....[0]....
.L_32:
        /*0084*/ 	.word	0x00001750


	//----- nvinfo : EIATTR_MBARRIER_INSTR_OFFSETS
	.align		4
.L_33:
        /*0088*/ 	.byte	0x04, 0x39
        /*008a*/ 	.short	(.L_35 - .L_34)


	//   ....[0]....
.L_34:
        /*008c*/ 	.word	0x00000270
        /*0090*/ 	.word	0x000000ff
        /*0094*/ 	.word	0x00000000
        /*0098*/ 	.short	0x0100
        /*009a*/ 	.byte	0x08
	.zero		1


	//   ....[1]....
        /*009c*/ 	.word	0x00000280
        /*00a0*/ 	.word	0x000000ff
        /*00a4*/ 	.word	0x00000058
        /*00a8*/ 	.short	0x0100
        /*00aa*/ 	.byte	0x08
	.zero		1


	//   ....[2]....
        /*00ac*/ 	.word	0x00000290
        /*00b0*/ 	.word	0x000000ff
        /*00b4*/ 	.word	0x00000008
        /*00b8*/ 	.short	0x0100
        /*00ba*/ 	.byte	0x08
	.zero		1


	//   ....[3]....
        /*00bc*/ 	.word	0x000002a0
        /*00c0*/ 	.word	0x000000ff
        /*00c4*/ 	.word	0x00000060
        /*00c8*/ 	.short	0x0100
        /*00ca*/ 	.byte	0x08
	.zero		1


	//   ....[4]....
        /*00cc*/ 	.word	0x000002b0
        /*00d0*/ 	.word	0x000000ff
        /*00d4*/ 	.word	0x00000010
        /*00d8*/ 	.short	0x0100
        /*00da*/ 	.byte	0x08
	.zero		1


	//   ....[5]....
        /*00dc*/ 	.word	0x000002c0
        /*00e0*/ 	.word	0x000000ff
        /*00e4*/ 	.word	0x00000068
        /*00e8*/ 	.short	0x0100
        /*00ea*/ 	.byte	0x08
	.zero		1


	//   ....[6]....
        /*00ec*/ 	.word	0x000002d0
        /*00f0*/ 	.word	0x000000ff
        /*00f4*/ 	.word	0x00000018
        /*00f8*/ 	.short	0x0100
        /*00fa*/ 	.byte	0x08
	.zero		1


	//   ....[7]....
        /*00fc*/ 	.word	0x000002e0
        /*0100*/ 	.word	0x000000ff
        /*0104*/ 	.word	0x00000070
        /*0108*/ 	.short	0x0100
        /*010a*/ 	.byte	0x08
	.zero		1


	//   ....[8]....
        /*010c*/ 	.word	0x000002f0
        /*0110*/ 	.word	0x000000ff
        /*0114*/ 	.word	0x00000020
        /*0118*/ 	.short	0x0100
        /*011a*/ 	.byte	0x08
	.zero		1


	//   ....[9]....
        /*011c*/ 	.word	0x00000300
        /*0120*/ 	.word	0x000000ff
        /*0124*/ 	.word	0x00000078
        /*0128*/ 	.short	0x0100
        /*012a*/ 	.byte	0x08
	.zero		1


	//   ....[10]....
        /*012c*/ 	.word	0x00000310
        /*0130*/ 	.word	0x000000ff
        /*0134*/ 	.word	0x00000028
        /*0138*/ 	.short	0x0100
        /*013a*/ 	.byte	0x08
	.zero		1


	//   ....[11]....
        /*013c*/ 	.word	0x00000320
        /*0140*/ 	.word	0x000000ff
        /*0144*/ 	.word	0x00000080
        /*0148*/ 	.short	0x0100
        /*014a*/ 	.byte	0x08
	.zero		1


	//   ....[12]....
        /*014c*/ 	.word	0x00000330
        /*0150*/ 	.word	0x000000ff
        /*0154*/ 	.word	0x00000030
        /*0158*/ 	.short	0x0100
        /*015a*/ 	.byte	0x08
	.zero		1


	//   ....[13]....
        /*015c*/ 	.word	0x00000340
        /*0160*/ 	.word	0x000000ff
        /*0164*/ 	.word	0x00000088
        /*0168*/ 	.short	0x0100
        /*016a*/ 	.byte	0x08
	.zero		1


	//   ....[14]....
        /*016c*/ 	.word	0x00000350
        /*0170*/ 	.word	0x000000ff
        /*0174*/ 	.word	0x00000038
        /*0178*/ 	.short	0x0100
        /*017a*/ 	.byte	0x08
	.zero		1


	//   ....[15]....
        /*017c*/ 	.word	0x00000360
        /*0180*/ 	.word	0x000000ff
        /*0184*/ 	.word	0x00000090
        /*0188*/ 	.short	0x0100
        /*018a*/ 	.byte	0x08
	.zero		1


	//   ....[16]....
        /*018c*/ 	.word	0x00000370
        /*0190*/ 	.word	0x000000ff
        /*0194*/ 	.word	0x00000040
        /*0198*/ 	.short	0x0100
        /*019a*/ 	.byte	0x08
	.zero		1


	//   ....[17]....
        /*019c*/ 	.word	0x00000380
        /*01a0*/ 	.word	0x000000ff
        /*01a4*/ 	.word	0x00000098
        /*01a8*/ 	.short	0x0100
        /*01aa*/ 	.byte	0x08
	.zero		1


	//   ....[18]....
        /*01ac*/ 	.word	0x00000390
        /*01b0*/ 	.word	0x000000ff
        /*01b4*/ 	.word	0x00000048
        /*01b8*/ 	.short	0x0100
        /*01ba*/ 	.byte	0x08
	.zero		1


	//   ....[19]....
        /*01bc*/ 	.word	0x000003a0
        /*01c0*/ 	.word	0x000000ff
        /*01c4*/ 	.word	0x000000a0
        /*01c8*/ 	.short	0x0100
        /*01ca*/ 	.byte	0x08
	.zero		1


	//   ....[20]....
        /*01cc*/ 	.word	0x000003b0
        /*01d0*/ 	.word	0x000000ff
        /*01d4*/ 	.word	0x00000050
        /*01d8*/ 	.short	0x0100
        /*01da*/ 	.byte	0x08
	.zero		1


	//   ....[21]....
        /*01dc*/ 	.word	0x000003c0
        /*01e0*/ 	.word	0x000000ff
        /*01e4*/ 	.word	0x000000a8
        /*01e8*/ 	.short	0x0100
        /*01ea*/ 	.byte	0x08
	.zero		1


	//   ....[22]....
        /*01ec*/ 	.word	0x00000840
        /*01f0*/ 	.word	0x000000ff
        /*01f4*/ 	.word	0x000000c0
        /*01f8*/ 	.short	0x0100
        /*01fa*/ 	.byte	0x06
	.zero		1


	//   ....[23]....
        /*01fc*/ 	.word	0x000008d0
        /*0200*/ 	.word	0x000000ff
        /*0204*/ 	.word	0x000000c8
        /*0208*/ 	.short	0x0100
        /*020a*/ 	.byte	0x06
	.zero		1


	//   ....[24]....
        /*020c*/ 	.word	0x00001820
        /*0210*/ 	.word	0x00000003
        /*0214*/ 	.word	0x00000000
        /*0218*/ 	.short	0x010a
        /*021a*/ 	.byte	0x3f
	.zero		1


	//   ....[25]....
        /*021c*/ 	.word	0x00001880
        /*0220*/ 	.word	0x00000003
        /*0224*/ 	.word	0x00000000
        /*0228*/ 	.short	0x010a
        /*022a*/ 	.byte	0x3f
	.zero		1


	//   ....[26]....
        /*022c*/ 	.word	0x00001be0
        /*0230*/ 	.word	0x00000005
        /*0234*/ 	.word	0x00000000
        /*0238*/ 	.short	0x010a
        /*023a*/ 	.byte	0x3f
	.zero		1


	//   ....[27]....
        /*023c*/ 	.word	0x00001c20
        /*0240*/ 	.word	0x00000005
        /*0244*/ 	.word	0x00000000
        /*0248*/ 	.short	0x010a
        /*024a*/ 	.byte	0x3f
	.zero		1


	//   ....[28]....
        /*024c*/ 	.word	0x00001e60
        /*0250*/ 	.word	0x00000004
        /*0254*/ 	.word	0x00000000
        /*0258*/ 	.short	0x0101
        /*025a*/ 	.byte	0x3f
	.zero		1


	//   ....[29]....
        /*025c*/ 	.word	0x00002050
        /*0260*/ 	.word	0x00000000
        /*0264*/ 	.word	0x00000000
        /*0268*/ 	.short	0x0101
        /*026a*/ 	.byte	0x3f
	.zero		1


	//   ....[30]....
        /*026c*/ 	.word	0x000065f0
        /*0270*/ 	.word	0x00000016
        /*0274*/ 	.word	0x00000058
        /*0278*/ 	.short	0x010a
        /*027a*/ 	.byte	0x3f
	.zero		1


	//   ....[31]....
        /*027c*/ 	.word	0x00006980
        /*0280*/ 	.word	0x00000006
        /*0284*/ 	.word	0x000000c8
        /*0288*/ 	.short	0x0101
        /*028a*/ 	.byte	0x3f
	.zero		1


	//   ....[32]....
        /*028c*/ 	.word	0x000070b0
        /*0290*/ 	.word	0x00000007
        /*0294*/ 	.word	0x00000000
        /*0298*/ 	.short	0x010a
        /*029a*/ 	.byte	0x3f
	.zero		1


	//   ....[33]....
        /*029c*/ 	.word	0x00007130
        /*02a0*/ 	.word	0x00000008
        /*02a4*/ 	.word	0x00000000
        /*02a8*/ 	.short	0x010a
        /*02aa*/ 	.byte	0x3f
	.zero		1


	//   ....[34]....
        /*02ac*/ 	.word	0x000071c0
        /*02b0*/ 	.word	0x00000009
        /*02b4*/ 	.word	0x00000000
        /*02b8*/ 	.short	0x010a
        /*02ba*/ 	.byte	0x3f
	.zero		1


	//   ....[35]....
        /*02bc*/ 	.word	0x00007250
        /*02c0*/ 	.word	0x00000008
        /*02c4*/ 	.word	0x00000000
        /*02c8*/ 	.short	0x010a
        /*02ca*/ 	.byte	0x3f
	.zero		1


	//   ....[36]....
        /*02cc*/ 	.word	0x000072e0
        /*02d0*/ 	.word	0x00000009
        /*02d4*/ 	.word	0x00000000
        /*02d8*/ 	.short	0x010a
        /*02da*/ 	.byte	0x3f
	.zero		1


	//   ....[37]....
        /*02dc*/ 	.word	0x00007370
        /*02e0*/ 	.word	0x00000008
        /*02e4*/ 	.word	0x00000000
        /*02e8*/ 	.short	0x010a
        /*02ea*/ 	.byte	0x3f
	.zero		1


	//   ....[38]....
        /*02ec*/ 	.word	0x00007400
        /*02f0*/ 	.word	0x00000009
        /*02f4*/ 	.word	0x00000000
        /*02f8*/ 	.short	0x010a
        /*02fa*/ 	.byte	0x3f
	.zero		1


	//   ....[39]....
        /*02fc*/ 	.word	0x00007490
        /*0300*/ 	.word	0x00000008
        /*0304*/ 	.word	0x00000000
        /*0308*/ 	.short	0x010a
        /*030a*/ 	.byte	0x3f
	.zero		1


	//   ....[40]....
        /*030c*/ 	.word	0x00007520
        /*0310*/ 	.word	0x00000009
        /*0314*/ 	.word	0x00000000
        /*0318*/ 	.short	0x010a
        /*031a*/ 	.byte	0x3f
	.zero		1


	//   ....[41]....
        /*031c*/ 	.word	0x000075b0
        /*0320*/ 	.word	0x00000006
        /*0324*/ 	.word	0x00000000
        /*0328*/ 	.short	0x010a
        /*032a*/ 	.byte	0x3f
	.zero		1


	//   ....[42]....
        /*032c*/ 	.word	0x00007640
        /*0330*/ 	.word	0x00000003
        /*0334*/ 	.word	0x00000000
        /*0338*/ 	.short	0x010a
        /*033a*/ 	.byte	0x3f
	.zero		1


	//   ....[43]....
        /*033c*/ 	.word	0x000076a0
        /*0340*/ 	.word	0x00000003
        /*0344*/ 	.word	0x00000000
        /*0348*/ 	.short	0x010a
        /*034a*/ 	.byte	0x3f
	.zero		1


	//   ....[44]....
        /*034c*/ 	.word	0x000076f0
        /*0350*/ 	.word	0x00000005
        /*0354*/ 	.word	0x00000000
        /*0358*/ 	.short	0x010a
        /*035a*/ 	.byte	0x3f
	.zero		1


	//   ....[45]....
        /*035c*/ 	.word	0x000077c0
        /*0360*/ 	.word	0x00000016
        /*0364*/ 	.word	0x00000058
        /*0368*/ 	.short	0x010a
        /*036a*/ 	.byte	0x3f
	.zero		1


	//   ....[46]....
        /*036c*/ 	.word	0x00007890
        /*0370*/ 	.word	0x00000007
        /*0374*/ 	.word	0x00000000
        /*0378*/ 	.short	0x010a
        /*037a*/ 	.byte	0x3f
	.zero		1


	//   ....[47]....
        /*037c*/ 	.word	0x000078e0
        /*0380*/ 	.word	0x00000008
        /*0384*/ 	.word	0x00000000
        /*0388*/ 	.short	0x010a
        /*038a*/ 	.byte	0x3f
	.zero		1


	//   ....[48]....
        /*038c*/ 	.word	0x00007930
        /*0390*/ 	.word	0x00000009
        /*0394*/ 	.word	0x00000000
        /*0398*/ 	.short	0x010a
        /*039a*/ 	.byte	0x3f
	.zero		1


	//   ....[49]....
        /*039c*/ 	.word	0x00007980
        /*03a0*/ 	.word	0x00000008
        /*03a4*/ 	.word	0x00000000
        /*03a8*/ 	.short	0x010a
        /*03aa*/ 	.byte	0x3f
	.zero		1


	//   ....[50]....
        /*03ac*/ 	.word	0x000079d0
        /*03b0*/ 	.word	0x00000009
        /*03b4*/ 	.word	0x00000000
        /*03b8*/ 	.short	0x010a
        /*03ba*/ 	.byte	0x3f
	.zero		1


	//   ....[51]....
        /*03bc*/ 	.word	0x00007a20
        /*03c0*/ 	.word	0x00000008
        /*03c4*/ 	.word	0x00000000
        /*03c8*/ 	.short	0x010a
        /*03ca*/ 	.byte	0x3f
	.zero		1


	//   ....[52]....
        /*03cc*/ 	.word	0x00007a70
        /*03d0*/ 	.word	0x00000009
        /*03d4*/ 	.word	0x00000000
        /*03d8*/ 	.short	0x010a
        /*03da*/ 	.byte	0x3f
	.zero		1


	//   ....[53]....
        /*03dc*/ 	.word	0x00007ac0
        /*03e0*/ 	.word	0x00000008
        /*03e4*/ 	.word	0x00000000
        /*03e8*/ 	.short	0x010a
        /*03ea*/ 	.byte	0x3f
	.zero		1


	//   ....[54]....
        /*03ec*/ 	.word	0x00007b10
        /*03f0*/ 	.word	0x00000009
        /*03f4*/ 	.word	0x00000000
        /*03f8*/ 	.short	0x010a
        /*03fa*/ 	.byte	0x3f
	.zero		1


	//   ....[55]....
        /*03fc*/ 	.word	0x00007b60
        /*0400*/ 	.word	0x00000006
        /*0404*/ 	.word	0x00000000
        /*0408*/ 	.short	0x010a
        /*040a*/ 	.byte	0x3f
	.zero		1


	//----- nvinfo : EIATTR_NUM_MBARRIERS
	.align		4
.L_35:
        /*040c*/ 	.byte	0x03, 0x38
        /*040e*/ 	.short	0x0018


	//----- nvinfo : EIATTR_EXIT_INSTR_OFFSETS
	.align		4
        /*0410*/ 	.byte	0x04, 0x1c
        /*0412*/ 	.short	(.L_37 - .L_36)


	//   ....[0]....
.L_36:
        /*0414*/ 	.word	0x00000b00


	//   ....[1]....
        /*0418*/ 	.word	0x00001320


	//   ....[2]....
        /*041c*/ 	.word	0x00005c30


	//   ....[3]....
        /*0420*/ 	.word	0x00006190


	//   ....[4]....
        /*0424*/ 	.word	0x00007690


	//----- nvinfo : EIATTR_MAX_THREADS
	.align		4
.L_37:
        /*0428*/ 	.byte	0x04, 0x05
        /*042a*/ 	.short	(.L_39 - .L_38)
.L_38:
        /*042c*/ 	.word	0x00000180
        /*0430*/ 	.word	0x00000001
        /*0434*/ 	.word	0x00000001


	//----- nvinfo : EIATTR_CRS_STACK_SIZE
	.align		4
.L_39:
        /*0438*/ 	.byte	0x04, 0x1e
        /*043a*/ 	.short	(.L_41 - .L_40)
.L_40:
        /*043c*/ 	.word	0x00000000


	//----- nvinfo : EIATTR_CBANK_PARAM_SIZE
	.align		4
.L_41:
        /*0440*/ 	.byte	0x03, 0x19
        /*0442*/ 	.short	0x0470


	//----- nvinfo : EIATTR_PARAM_CBANK
	.align		4
        /*0444*/ 	.byte	0x04, 0x0a
        /*0446*/ 	.short	(.L_43 - .L_42)
	.align		4
.L_42:
        /*0448*/ 	.word	index@(.nv.constant0._ZN7cutlass13device_kernelINS_4gemm6kernel13GemmUniversalIN4cute5tupleIJiiiiEEENS1_10collective13CollectiveMmaINS1_34MainloopSm90TmaGmmaWarpSpecializedILi11ENS5_IJNS4_1CILi4EEESB_NSA_ILi1EEEEEENS1_35KernelTmaWarpSpecializedCooperativeEEENS5_IJNSA_ILi256EEENSA_ILi64EEESH_EEEaNS5_IJlSC_lEEEaSJ_NS4_8TiledMMAINS4_8MMA_AtomIJNS4_4SM904GMMA26MMA_64x64x32_S32S8S8_SS_TNEEEENS4_6LayoutINS5_IJNSA_ILi2EEESC_SC_EEENS5_IJSC_NSA_ILi0EEEST_EEEEENS5_IJNS4_10UnderscoreESW_SW_EEEEENS4_23SM90_TMA_LOAD_MULTICASTENS4_14ComposedLayoutINS4_7SwizzleILi2ELi4ELi3EEENS4_18smem_ptr_flag_bitsILi8EEENSQ_INS5_IJNSA_ILi8EEESH_EEENS5_IJSH_SC_EEEEEEEvNS4_8identityESZ_S19_vS1A_EENS_8epilogue10collective6detail29Sm90TmaWarpSpecializedAdapterINS1D_15DefaultEpilogueIaSJ_SJ_NS1C_6thread17LinearCombinationIaLi1EiiLNS1H_9ScaleType4KindE0ELNS_15FloatRoundStyleE2EaEENS1_15EpilogueDefaultEEEEEvvEEEEvNT_6ParamsE)
        /*044c*/ 	.short	0x0210
        /*044e*/ 	.short	0x0470


	//----- nvinfo : EIATTR_SW_WAR
	.align		4
.L_43:
        /*0450*/ 	.byte	0x04, 0x36
        /*0452*/ 	.short	(.L_45 - .L_44)
.L_44:
        /*0454*/ 	.word	0x00000008
.L_45:


//--------------------- .nv.callgraph             --------------------------
	.section	.nv.callgraph,"",@"SHT_CUDA_CALLGRAPH"
	.align	4
	.sectionentsize	8
	.align		4
        /*0000*/ 	.word	0x00000000
	.align		4
        /*0004*/ 	.word	0xffffffff
	.align		4
        /*0008*/ 	.word	index@(_ZN7cutlass13device_kernelINS_4gemm6kernel13GemmUniversalIN4cute5tupleIJiiiiEEENS1_10collective13CollectiveMmaINS1_34MainloopSm90TmaGmmaWarpSpecializedILi11ENS5_IJNS4_1CILi4EEESB_NSA_ILi1EEEEEENS1_35KernelTmaWarpSpecializedCooperativeEEENS5_IJNSA_ILi256EEENSA_ILi64EEESH_EEEaNS5_IJlSC_lEEEaSJ_NS4_8TiledMMAINS4_8MMA_AtomIJNS4_4SM904GMMA26MMA_64x64x32_S32S8S8_SS_TNEEEENS4_6LayoutINS5_IJNSA_ILi2EEESC_SC_EEENS5_IJSC_NSA_ILi0EEEST_EEEEENS5_IJNS4_10UnderscoreESW_SW_EEEEENS4_23SM90_TMA_LOAD_MULTICASTENS4_14ComposedLayoutINS4_7SwizzleILi2ELi4ELi3EEENS4_18smem_ptr_flag_bitsILi8EEENSQ_INS5_IJNSA_ILi8EEESH_EEENS5_IJSH_SC_EEEEEEEvNS4_8identityESZ_S19_vS1A_EENS_8epilogue10collective6detail29Sm90TmaWarpSpecializedAdapterINS1D_15DefaultEpilogueIaSJ_SJ_NS1C_6thread17LinearCombinationIaLi1EiiLNS1H_9ScaleType4KindE0ELNS_15FloatRoundStyleE2EaEENS1_15EpilogueDefaultEEEEEvvEEEEvNT_6ParamsE)
	.align		4
        /*000c*/ 	.word	index@(__assertfail)
	.align		4
        /*0010*/ 	.word	0x00000000
	.align		4
        /*0014*/ 	.word	0xfffffffe
	.align		4
        /*0018*/ 	.word	0x00000000
	.align		4
        /*001c*/ 	.word	0xfffffffd
	.align		4
        /*0020*/ 	.word	0x00000000
	.align		4
        /*0024*/ 	.word	0xfffffffc


//--------------------- .nv.constant4             --------------------------
	.section	.nv.constant4,"a",@progbits
	.align	8
	.align		8
.nv.constant4:
        /*0000*/ 	.dword	__assertfail
	.align		8
        /*0008*/ 	.dword	__unnamed_1
	.align		8
        /*0010*/ 	.dword	_ZN40_INTERNAL_e0da5d73_4_k_cu_51a2283a_219714cuda3std3__45__cpo5beginE
	.align		8
        /*0018*/ 	.dword	_ZN40_INTERNAL_e0da5d73_4_k_cu_51a2283a_219714cuda3std3__45__cpo3endE
	.align		8
        /*0020*/ 	.dword	_ZN40_INTERNAL_e0da5d73_4_k_cu_51a2283a_219714cuda3std3__45__cpo6cbeginE
	.align		8
        /*0028*/ 	.dword	_ZN40_INTERNAL_e0da5d73_4_k_cu_51a2283a_219714cuda3std3__45__cpo4cendE
	.align		8
        /*0030*/ 	.dword	_ZN40_INTERNAL_e0da5d73_4_k_cu_51a2283a_219714cuda3std3__442_GLOBAL__N__e0da5d73_4_k_cu_51a2283a_219716ignoreE
	.align		8
        /*0038*/ 	.dword	_ZN40_INTERNAL_e0da5d73_4_k_cu_51a2283a_219714cuda3std3__419piecewise_constructE
	.align		8
        /*0040*/ 	.dword	_ZN40_INTERNAL_e0da5d73_4_k_cu_51a2283a_219714cuda3std3__48in_placeE
	.align		8
        /*0048*/ 	.dword	_ZN40_INTERNAL_e0da5d73_4_k_cu_51a2283a_219714cuda3std6ranges3__45__cpo4swapE
	.align		8
        /*0050*/ 	.dword	_ZN40_INTERNAL_e0da5d73_4_k_cu_51a2283a_219714cuda3std6ranges3__45__cpo9iter_moveE
	.align		8
        /*0058*/ 	.dword	_ZN40_INTERNAL_e0da5d73_4_k_cu_51a2283a_219714cute7productE
	.align		8
        /*0060*/ 	.dword	_ZN40_INTERNAL_e0da5d73_4_k_cu_51a2283a_219714cute1_E
	.align		8
        /*0068*/ 	.dword	$str$22
	.align		8
        /*0070*/ 	.dword	$str$23


//--------------------- .text._ZN7cutlass13device_kernelINS_4gemm6kernel13GemmUniversalIN4cute5tupleIJiiiiEEENS1_10collective13CollectiveMmaINS1_34MainloopSm90TmaGmmaWarpSpecializedILi11ENS5_IJNS4_1CILi4EEESB_NSA_ILi1EEEEEENS1_35KernelTmaWarpSpecializedCooperativeEEENS5_IJNSA_ILi256EEENSA_ILi64EEESH_EEEaNS5_IJlSC_lEEEaSJ_NS4_8TiledMMAINS4_8MMA_AtomIJNS4_4SM904GMMA26MMA_64x64x32_S32S8S8_SS_TNEEEENS4_6LayoutINS5_IJNSA_ILi2EEESC_SC_EEENS5_IJSC_NSA_ILi0EEEST_EEEEENS5_IJNS4_10UnderscoreESW_SW_EEEEENS4_23SM90_TMA_LOAD_MULTICASTENS4_14ComposedLayoutINS4_7SwizzleILi2ELi4ELi3EEENS4_18smem_ptr_flag_bitsILi8EEENSQ_INS5_IJNSA_ILi8EEESH_EEENS5_IJSH_SC_EEEEEEEvNS4_8identityESZ_S19_vS1A_EENS_8epilogue10collective6detail29Sm90TmaWarpSpecializedAdapterINS1D_15DefaultEpilogueIaSJ_SJ_NS1C_6thread17LinearCombinationIaLi1EiiLNS1H_9ScaleType4KindE0ELNS_15FloatRoundStyleE2EaEENS1_15EpilogueDefaultEEEEEvvEEEEvNT_6ParamsE --------------------------
	.section	.text._ZN7cutlass13device_kernelINS_4gemm6kernel13GemmUniversalIN4cute5tupleIJiiiiEEENS1_10collective13CollectiveMmaINS1_34MainloopSm90TmaGmmaWarpSpecializedILi11ENS5_IJNS4_1CILi4EEESB_NSA_ILi1EEEEEENS1_35KernelTmaWarpSpecializedCooperativeEEENS5_IJNSA_ILi256EEENSA_ILi64EEESH_EEEaNS5_IJlSC_lEEEaSJ_NS4_8TiledMMAINS4_8MMA_AtomIJNS4_4SM904GMMA26MMA_64x64x32_S32S8S8_SS_TNEEEENS4_6LayoutINS5_IJNSA_ILi2EEESC_SC_EEENS5_IJSC_NSA_ILi0EEEST_EEEEENS5_IJNS4_10UnderscoreESW_SW_EEEEENS4_23SM90_TMA_LOAD_MULTICASTENS4_14ComposedLayoutINS4_7SwizzleILi2ELi4ELi3EEENS4_18smem_ptr_flag_bitsILi8EEENSQ_INS5_IJNSA_ILi8EEESH_EEENS5_IJSH_SC_EEEEEEEvNS4_8identityESZ_S19_vS1A_EENS_8epilogue10collective6detail29Sm90TmaWarpSpecializedAdapterINS1D_15DefaultEpilogueIaSJ_SJ_NS1C_6thread17LinearCombinationIaLi1EiiLNS1H_9ScaleType4KindE0ELNS_15FloatRoundStyleE2EaEENS1_15EpilogueDefaultEEEEEvvEEEEvNT_6ParamsE,"ax",@progbits
	.align	128
.text._ZN7cutlass13device_kernelINS_4gemm6kernel13GemmUniversalIN4cute5tupleIJiiiiEEENS1_10collective13CollectiveMmaINS1_34MainloopSm90TmaGmmaWarpSpecializedILi11ENS5_IJNS4_1CILi4EEESB_NSA_ILi1EEEEEENS1_35KernelTmaWarpSpecializedCooperativeEEENS5_IJNSA_ILi256EEENSA_ILi64EEESH_EEEaNS5_IJlSC_lEEEaSJ_NS4_8TiledMMAINS4_8MMA_AtomIJNS4_4SM904GMMA26MMA_64x64x32_S32S8S8_SS_TNEEEENS4_6LayoutINS5_IJNSA_ILi2EEESC_SC_EEENS5_IJSC_NSA_ILi0EEEST_EEEEENS5_IJNS4_10UnderscoreESW_SW_EEEEENS4_23SM90_TMA_LOAD_MULTICASTENS4_14ComposedLayoutINS4_7SwizzleILi2ELi4ELi3EEENS4_18smem_ptr_flag_bitsILi8EEENSQ_INS5_IJNSA_ILi8EEESH_EEENS5_IJSH_SC_EEEEEEEvNS4_8identityESZ_S19_vS1A_EENS_8epilogue10collective6detail29Sm90TmaWarpSpecializedAdapterINS1D_15DefaultEpilogueIaSJ_SJ_NS1C_6thread17LinearCombinationIaLi1EiiLNS1H_9ScaleType4KindE0ELNS_15FloatRoundStyleE2EaEENS1_15EpilogueDefaultEEEEEvvEEEEvNT_6ParamsE:
        .type           _ZN7cutlass13device_kernelINS_4gemm6kernel13GemmUniversalIN4cute5tupleIJiiiiEEENS1_10collective13CollectiveMmaINS1_34MainloopSm90TmaGmmaWarpSpecializedILi11ENS5_IJNS4_1CILi4EEESB_NSA_ILi1EEEEEENS1_35KernelTmaWarpSpecializedCooperativeEEENS5_IJNSA_ILi256EEENSA_ILi64EEESH_EEEaNS5_IJlSC_lEEEaSJ_NS4_8TiledMMAINS4_8MMA_AtomIJNS4_4SM904GMMA26MMA_64x64x32_S32S8S8_SS_TNEEEENS4_6LayoutINS5_IJNSA_ILi2EEESC_SC_EEENS5_IJSC_NSA_ILi0EEEST_EEEEENS5_IJNS4_10UnderscoreESW_SW_EEEEENS4_23SM90_TMA_LOAD_MULTICASTENS4_14ComposedLayoutINS4_7SwizzleILi2ELi4ELi3EEENS4_18smem_ptr_flag_bitsILi8EEENSQ_INS5_IJNSA_ILi8EEESH_EEENS5_IJSH_SC_EEEEEEEvNS4_8identityESZ_S19_vS1A_EENS_8epilogue10collective6detail29Sm90TmaWarpSpecializedAdapterINS1D_15DefaultEpilogueIaSJ_SJ_NS1C_6thread17LinearCombinationIaLi1EiiLNS1H_9ScaleType4KindE0ELNS_15FloatRoundStyleE2EaEENS1_15EpilogueDefaultEEEEEvvEEEEvNT_6ParamsE,@function
        .size           _ZN7cutlass13device_kernelINS_4gemm6kernel13GemmUniversalIN4cute5tupleIJiiiiEEENS1_10collective13CollectiveMmaINS1_34MainloopSm90TmaGmmaWarpSpecializedILi11ENS5_IJNS4_1CILi4EEESB_NSA_ILi1EEEEEENS1_35KernelTmaWarpSpecializedCooperativeEEENS5_IJNSA_ILi256EEENSA_ILi64EEESH_EEEaNS5_IJlSC_lEEEaSJ_NS4_8TiledMMAINS4_8MMA_AtomIJNS4_4SM904GMMA26MMA_64x64x32_S32S8S8_SS_TNEEEENS4_6LayoutINS5_IJNSA_ILi2EEESC_SC_EEENS5_IJSC_NSA_ILi0EEEST_EEEEENS5_IJNS4_10UnderscoreESW_SW_EEEEENS4_23SM90_TMA_LOAD_MULTICASTENS4_14ComposedLayoutINS4_7SwizzleILi2ELi4ELi3EEENS4_18smem_ptr_flag_bitsILi8EEENSQ_INS5_IJNSA_ILi8EEESH_EEENS5_IJSH_SC_EEEEEEEvNS4_8identityESZ_S19_vS1A_EENS_8epilogue10collective6detail29Sm90TmaWarpSpecializedAdapterINS1D_15DefaultEpilogueIaSJ_SJ_NS1C_6thread17LinearCombinationIaLi1EiiLNS1H_9ScaleType4KindE0ELNS_15FloatRoundStyleE2EaEENS1_15EpilogueDefaultEEEEEvvEEEEvNT_6ParamsE,(.L_x_216 - _ZN7cutlass13device_kernelINS_4gemm6kernel13GemmUniversalIN4cute5tupleIJiiiiEEENS1_10collective13CollectiveMmaINS1_34MainloopSm90TmaGmmaWarpSpecializedILi11ENS5_IJNS4_1CILi4EEESB_NSA_ILi1EEEEEENS1_35KernelTmaWarpSpecializedCooperativeEEENS5_IJNSA_ILi256EEENSA_ILi64EEESH_EEEaNS5_IJlSC_lEEEaSJ_NS4_8TiledMMAINS4_8MMA_AtomIJNS4_4SM904GMMA26MMA_64x64x32_S32S8S8_SS_TNEEEENS4_6LayoutINS5_IJNSA_ILi2EEESC_SC_EEENS5_IJSC_NSA_ILi0EEEST_EEEEENS5_IJNS4_10UnderscoreESW_SW_EEEEENS4_23SM90_TMA_LOAD_MULTICASTENS4_14ComposedLayoutINS4_7SwizzleILi2ELi4ELi3EEENS4_18smem_ptr_flag_bitsILi8EEENSQ_INS5_IJNSA_ILi8EEESH_EEENS5_IJSH_SC_EEEEEEEvNS4_8identityESZ_S19_vS1A_EENS_8epilogue10collective6detail29Sm90TmaWarpSpecializedAdapterINS1D_15DefaultEpilogueIaSJ_SJ_NS1C_6thread17LinearCombinationIaLi1EiiLNS1H_9ScaleType4KindE0ELNS_15FloatRoundStyleE2EaEENS1_15EpilogueDefaultEEEEEvvEEEEvNT_6ParamsE)
        .other          _ZN7cutlass13device_kernelINS_4gemm6kernel13GemmUniversalIN4cute5tupleIJiiiiEEENS1_10collective13CollectiveMmaINS1_34MainloopSm90TmaGmmaWarpSpecializedILi11ENS5_IJNS4_1CILi4EEESB_NSA_ILi1EEEEEENS1_35KernelTmaWarpSpecializedCooperativeEEENS5_IJNSA_ILi256EEENSA_ILi64EEESH_EEEaNS5_IJlSC_lEEEaSJ_NS4_8TiledMMAINS4_8MMA_AtomIJNS4_4SM904GMMA26MMA_64x64x32_S32S8S8_SS_TNEEEENS4_6LayoutINS5_IJNSA_ILi2EEESC_SC_EEENS5_IJSC_NSA_ILi0EEEST_EEEEENS5_IJNS4_10UnderscoreESW_SW_EEEEENS4_23SM90_TMA_LOAD_MULTICASTENS4_14ComposedLayoutINS4_7SwizzleILi2ELi4ELi3EEENS4_18smem_ptr_flag_bitsILi8EEENSQ_INS5_IJNSA_ILi8EEESH_EEENS5_IJSH_SC_EEEEEEEvNS4_8identityESZ_S19_vS1A_EENS_8epilogue10collective6detail29Sm90TmaWarpSpecializedAdapterINS1D_15DefaultEpilogueIaSJ_SJ_NS1C_6thread17LinearCombinationIaLi1EiiLNS1H_9ScaleType4KindE0ELNS_15FloatRoundStyleE2EaEENS1_15EpilogueDefaultEEEEEvvEEEEvNT_6ParamsE,@"STO_CUDA_ENTRY STV_DEFAULT"
_ZN7cutlass13device_kernelINS_4gemm6kernel13GemmUniversalIN4cute5tupleIJiiiiEEENS1_10collective13CollectiveMmaINS1_34MainloopSm90TmaGmmaWarpSpecializedILi11ENS5_IJNS4_1CILi4EEESB_NSA_ILi1EEEEEENS1_35KernelTmaWarpSpecializedCooperativeEEENS5_IJNSA_ILi256EEENSA_ILi64EEESH_EEEaNS5_IJlSC_lEEEaSJ_NS4_8TiledMMAINS4_8MMA_AtomIJNS4_4SM904GMMA26MMA_64x64x32_S32S8S8_SS_TNEEEENS4_6LayoutINS5_IJNSA_ILi2EEESC_SC_EEENS5_IJSC_NSA_ILi0EEEST_EEEEENS5_IJNS4_10UnderscoreESW_SW_EEEEENS4_23SM90_TMA_LOAD_MULTICASTENS4_14ComposedLayoutINS4_7SwizzleILi2ELi4ELi3EEENS4_18smem_ptr_flag_bitsILi8EEENSQ_INS5_IJNSA_ILi8EEESH_EEENS5_IJSH_SC_EEEEEEEvNS4_8identityESZ_S19_vS1A_EENS_8epilogue10collective6detail29Sm90TmaWarpSpecializedAdapterINS1D_15DefaultEpilogueIaSJ_SJ_NS1C_6thread17LinearCombinationIaLi1EiiLNS1H_9ScaleType4KindE0ELNS_15FloatRoundStyleE2EaEENS1_15EpilogueDefaultEEEEEvvEEEEvNT_6ParamsE:
[----:B------:R-:W0:Y:S01]  /*0000*/  LDC R1, c[0x0][0x28] ;  /* 0x00000a00ff017b82 */ /* 0x000e220000000800 */
[----:B------:R-:W1:Y:S01]  /*0010*/  S2R R94, SR_TID.X ;  /* 0x00000000005e7919 */ /* 0x000e620000002100 */
[----:B------:R-:W-:Y:S01]  /*0020*/  ELECT P0, URZ, PT ;  /* 0x00000000003f782f */ /* 0x000fe20003800000 */
[----:B------:R-:W-:Y:S01]  /*0030*/  BSSY B0, `(.L_x_0) ;  /* 0x000000f000007945 */ /* 0x000fe20003800000 */
[--C-:B-1----:R-:W-:Y:S02]  /*0040*/  SHF.R.U32.HI R0, RZ, 0x5, R94.reuse ;  /* 0x00000005ff007819 */ /* 0x102fe4000001165e */
[----:B------:R-:W-:-:S03]  /*0050*/  SHF.R.U32.HI R8, RZ, 0x7, R94 ;  /* 0x00000007ff087819 */ /* 0x000fc6000001165e */
[----:B------:R-:W1:Y:S04]  /*0060*/  SHFL.IDX PT, R3, R0, RZ, 0x1f ;  /* 0x00001fff00037589 */ /* 0x000e6800000e0000 */
[----:B------:R2:W3:Y:S01]  /*0070*/  SHFL.IDX PT, R2, R8, RZ, 0x1f ;  /* 0x00001fff08027589 */ /* 0x0004e200000e0000 */
[----:B-1----:R-:W-:-:S13]  /*0080*/  ISETP.NE.OR P0, PT, R3, RZ, !P0 ;  /* 0x000000ff0300720c */ /* 0x002fda0004705670 */
[----:B0-23--:R-:W-:Y:S05]  /*0090*/  @P0 BRA `(.L_x_1) ;  /* 0x0000000000200947 */ /* 0x00dfea0003800000 */
[----:B------:R-:W-:Y:S02]  /*00a0*/  ULDC.64 UR4, c[0x0][0x198] ;  /* 0x0000660000047ab9 */ /* 0x000fe40000000a00 */
[----:B------:R-:W-:Y:S02]  /*00b0*/  UIADD3 UR6, UP0, UR4, 0xf0, URZ ;  /* 0x000000f004067890 */ /* 0x000fe4000ff1e03f */
[----:B------:R-:W-:Y:S02]  /*00c0*/  UIADD3 UR4, UP1, UR4, 0x1f0, URZ ;  /* 0x000001f004047890 */ /* 0x000fe4000ff3e03f */
[----:B------:R-:W-:Y:S02]  /*00d0*/  UIADD3.X UR7, URZ, UR5, URZ, UP0, !UPT ;  /* 0x000000053f077290 */ /* 0x000fe400087fe43f */
[----:B------:R-:W-:-:S07]  /*00e0*/  UIADD3.X UR5, URZ, UR5, URZ, UP1, !UPT ;  /* 0x000000053f057290 */ /* 0x000fce0008ffe43f */
[----:B------:R0:W-:Y:S02]  /*00f0*/  UTMACCTL.PF [UR6] ;  /* 0x00000000060079b9 */ /* 0x0001e40008040000 */
[----:B------:R0:W-:Y:S02]  /*0100*/  UTMACCTL.PF [UR4] ;  /* 0x00000000040079b9 */ /* 0x0001e40008040000 */
[----:B0-----:R-:W-:Y:S01]  /*0110*/  NOP ;  /* 0x0000000000007918 */ /* 0x001fe20000000000 */
.L_x_1:
[----:B------:R-:W-:Y:S05]  /*0120*/  BSYNC B0 ;  /* 0x0000000000007941 */ /* 0x000fea0003800000 */
.L_x_0:
[----:B------:R-:W0:Y:S01]  /*0130*/  SHFL.IDX PT, R5, R0, RZ, 0x1f ;  /* 0x00001fff00057589 */ /* 0x000e2200000e0000 */
[----:B------:R-:W-:-:S04]  /*0140*/  SHF.R.S32.HI R7, RZ, 0x1f, R94 ;  /* 0x0000001fff077819 */ /* 0x000fc8000001145e */
[----:B------:R-:W-:Y:S02]  /*0150*/  LEA.HI R7, R7, R94, RZ, 0x7 ;  /* 0x0000005e07077211 */ /* 0x000fe400078f38ff */
[----:B0-----:R-:W-:-:S13]  /*0160*/  ISETP.NE.AND P0, PT, R5, RZ, PT ;  /* 0x000000ff0500720c */ /* 0x001fda0003f05270 */
[----:B------:R-:W-:Y:S05]  /*0170*/  @P0 BRA `(.L_x_2) ;  /* 0x00000000009c0947 */ /* 0x000fea0003800000 */
[----:B------:R-:W-:Y:S01]  /*0180*/  ELECT P0, URZ, PT ;  /* 0x00000000003f782f */ /* 0x000fe20003800000 */
[----:B------:R-:W-:-:S12]  /*0190*/  BSSY B0, `(.L_x_2) ;  /* 0x0000025000007945 */ /* 0x000fd80003800000 */
[----:B------:R-:W-:Y:S05]  /*01a0*/  @!P0 BRA `(.L_x_3) ;  /* 0x00000000008c8947 */ /* 0x000fea0003800000 */
[----:B------:R-:W0:Y:S01]  /*01b0*/  S2UR UR8, SR_CgaCtaId ;  /* 0x00000000000879c3 */ /* 0x000e220000008800 */
[----:B------:R-:W-:Y:S01]  /*01c0*/  UMOV UR4, 0x400 ;  /* 0x0000040000047882 */ /* 0x000fe20000000000 */
[----:B------:R-:W-:Y:S01]  /*01d0*/  UMOV UR5, 0x1 ;  /* 0x0000000100057882 */ /* 0x000fe20000000000 */
[----:B------:R-:W-:Y:S02]  /*01e0*/  UMOV UR6, 0xe ;  /* 0x0000000e00067882 */ /* 0x000fe40000000000 */
[----:B------:R-:W-:-:S04]  /*01f0*/  UIADD3 UR6, -UR6, 0x100000, URZ ;  /* 0x0010000006067890 */ /* 0x000fc8000fffe13f */
[----:B------:R-:W-:Y:S02]  /*0200*/  USHF.L.U32 UR7, UR6, 0xb, URZ ;  /* 0x0000000b06077899 */ /* 0x000fe4000800063f */
[----:B------:R-:W-:Y:S02]  /*0210*/  USHF.L.U32 UR6, UR6, 0x1, URZ ;  /* 0x0000000106067899 */ /* 0x000fe4000800063f */
[----:B0-----:R-:W-:Y:S02]  /*0220*/  ULEA UR8, UR8, UR4, 0x18 ;  /* 0x0000000408087291 */ /* 0x001fe4000f8ec03f */
[----:B------:R-:W-:-:S04]  /*0230*/  UIADD3 UR4, -UR5, 0x100000, URZ ;  /* 0x0010000005047890 */ /* 0x000fc8000fffe13f */
[----:B------:R-:W-:Y:S02]  /*0240*/  USHF.L.U32 UR5, UR4, 0xb, URZ ;  /* 0x0000000b04057899 */ /* 0x000fe4000800063f */
[----:B------:R-:W-:Y:S01]  /*0250*/  USHF.L.U32 UR4, UR4, 0x1, URZ ;  /* 0x0000000104047899 */ /* 0x000fe2000800063f */
[----:B------:R-:W0:Y:S11]  /*0260*/  FENCE.VIEW.ASYNC.S ;  /* 0x00000000000073c6 */ /* 0x000e360000000000 */
[----:B0-----:R0:W1:Y:S01]  /*0270*/  SYNCS.EXCH.64 URZ, [UR8], UR4 ;  /* 0x00000004083f75b2 */ /* 0x0010620008000100 */
[----:B------:R0:W2:Y:S01]  /*0280*/  SYNCS.EXCH.64 URZ, [UR8+0x58], UR6 ;  /* 0x00005806083f75b2 */ /* 0x0000a20008000100 */
[----:B------:R0:W3:Y:S01]  /*0290*/  SYNCS.EXCH.64 URZ, [UR8+0x8], UR4 ;  /* 0x00000804083f75b2 */ /* 0x0000e20008000100 */
[----:B------:R0:W4:Y:S01]  /*02a0*/  SYNCS.EXCH.64 URZ, [UR8+0x60], UR6 ;  /* 0x00006006083f75b2 */ /* 0x0001220008000100 */
[----:B------:R0:W0:Y:S01]  /*02b0*/  SYNCS.EXCH.64 URZ, [UR8+0x10], UR4 ;  /* 0x00001004083f75b2 */ /* 0x0000220008000100 */
        /* <DEDUP_REMOVED lines=17> */
[----:B------:R-:W-:Y:S01]  /*03d0*/  NOP ;  /* 0x0000000000007918 */ /* 0x000fe20000000000 */
.L_x_3:
[----:B0-----:R-:W-:Y:S05]  /*03e0*/  BSYNC B0 ;  /* 0x0000000000007941 */ /* 0x001fea0003800000 */
.L_x_2:
[----:B------:R-:W0:Y:S01]  /*03f0*/  S2UR UR8, SR_CTAID.X ;  /* 0x00000000000879c3 */ /* 0x000e220000002500 */
[----:B------:R-:W-:Y:S01]  /*0400*/  LOP3.LUT R7, R7, 0xffffff80, RZ, 0xc0, !PT ;  /* 0xffffff8007077812 */ /* 0x000fe200078ec0ff */
[----:B------:R-:W5:Y:S01]  /*0410*/  SHFL.IDX PT, R0, R0, RZ, 0x1f ;  /* 0x00001fff00007589 */ /* 0x000f6200000e0000 */
[----:B------:R-:W-:Y:S01]  /*0420*/  SHF.R.S32.HI R10, RZ, 0x1f, R5 ;  /* 0x0000001fff0a7819 */ /* 0x000fe20000011405 */
[----:B------:R-:W-:Y:S01]  /*0430*/  ULDC UR4, c[0x0][0x150] ;  /* 0x0000540000047ab9 */ /* 0x000fe20000000800 */
[----:B------:R-:W-:Y:S01]  /*0440*/  ELECT P0, URZ, PT ;  /* 0x00000000003f782f */ /* 0x000fe20003800000 */
[----:B------:R-:W-:Y:S01]  /*0450*/  IMAD.IADD R9, R94, 0x1, -R7 ;  /* 0x000000015e097824 */ /* 0x000fe200078e0a07 */
[----:B------:R-:W-:Y:S01]  /*0460*/  LEA.HI R10, R10, R5, RZ, 0x2 ;  /* 0x000000050a0a7211 */ /* 0x000fe200078f10ff */
[----:B------:R-:W1:Y:S01]  /*0470*/  LDC R12, c[0x0][0x144] ;  /* 0x00005100ff0c7b82 */ /* 0x000e620000000800 */
[----:B------:R-:W-:Y:S01]  /*0480*/  NOP ;  /* 0x0000000000007918 */ /* 0x000fe20000000000 */
[----:B------:R-:W-:Y:S01]  /*0490*/  NOP ;  /* 0x0000000000007918 */ /* 0x000fe20000000000 */
[----:B------:R-:W-:Y:S01]  /*04a0*/  SHF.R.S32.HI R4, RZ, 0x1f, R9 ;  /* 0x0000001fff047819 */ /* 0x000fe20000011409 */
[----:B------:R-:W-:Y:S01]  /*04b0*/  IMAD.MOV.U32 R22, RZ, RZ, 0x1 ;  /* 0x00000001ff167424 */ /* 0x000fe200078e00ff */
[----:B------:R-:W-:-:S02]  /*04c0*/  LOP3.LUT R10, R10, 0x3ffffffc, RZ, 0xc0, !PT ;  /* 0x3ffffffc0a0a7812 */ /* 0x000fc400078ec0ff */
[----:B------:R-:W-:Y:S01]  /*04d0*/  LEA.HI R4, R4, R9, RZ, 0x3 ;  /* 0x0000000904047211 */ /* 0x000fe200078f18ff */
[----:B------:R-:W2:Y:S01]  /*04e0*/  LDC R13, c[0x0][0x140] ;  /* 0x00005000ff0d7b82 */ /* 0x000ea20000000800 */
[----:B------:R-:W-:Y:S01]  /*04f0*/  ISETP.NE.AND P3, PT, R2, RZ, PT ;  /* 0x000000ff0200720c */ /* 0x000fe20003f65270 */
[----:B------:R-:W-:Y:S01]  /*0500*/  IMAD.IADD R10, R5, 0x1, -R10 ;  /* 0x00000001050a7824 */ /* 0x000fe200078e0a0a */
[--C-:B------:R-:W-:Y:S02]  /*0510*/  SHF.R.S32.HI R6, RZ, 0x3, R4.reuse ;  /* 0x00000003ff067819 */ /* 0x100fe40000011404 */
[----:B------:R-:W-:Y:S02]  /*0520*/  SHF.R.S32.HI R7, RZ, 0x1f, R4 ;  /* 0x0000001fff077819 */ /* 0x000fe40000011404 */
[----:B------:R-:W3:Y:S01]  /*0530*/  S2R R4, SR_CTAID.Y ;  /* 0x0000000000047919 */ /* 0x000ee20000002600 */
[----:B0-----:R-:W-:Y:S02]  /*0540*/  I2FP.F32.U32 R11, UR8 ;  /* 0x00000008000b7c45 */ /* 0x001fe40008201000 */
[----:B------:R-:W-:-:S02]  /*0550*/  LEA.HI R7, R7, R6, RZ, 0x2 ;  /* 0x0000000607077211 */ /* 0x000fc400078f10ff */
[----:B-----5:R-:W-:Y:S01]  /*0560*/  ISETP.NE.OR P0, PT, R0, RZ, !P0 ;  /* 0x000000ff0000720c */ /* 0x020fe20004705670 */
[----:B------:R-:W-:Y:S01]  /*0570*/  FMUL R11, R11, UR4 ;  /* 0x000000040b0b7c20 */ /* 0x000fe20008400000 */
[----:B------:R-:W-:Y:S01]  /*0580*/  LOP3.LUT R7, R7, 0xfffffffc, RZ, 0xc0, !PT ;  /* 0xfffffffc07077812 */ /* 0x000fe200078ec0ff */
[----:B------:R-:W-:Y:S01]  /*0590*/  ULDC UR4, c[0x0][0x154] ;  /* 0x0000550000047ab9 */ /* 0x000fe20000000800 */
[----:B------:R-:W-:-:S03]  /*05a0*/  SHF.R.S32.HI R0, RZ, 0x1f, R3 ;  /* 0x0000001fff007819 */ /* 0x000fc60000011403 */
[----:B------:R-:W0:Y:S01]  /*05b0*/  F2I.U32.TRUNC.NTZ R11, R11 ;  /* 0x0000000b000b7305 */ /* 0x000e22000020f000 */
[----:B------:R-:W-:Y:S01]  /*05c0*/  IMAD.IADD R7, R6, 0x1, -R7 ;  /* 0x0000000106077824 */ /* 0x000fe200078e0a07 */
[----:B------:R-:W-:-:S03]  /*05d0*/  LEA.HI R0, R0, R3, RZ, 0x2 ;  /* 0x0000000300007211 */ /* 0x000fc600078f10ff */
[----:B------:R-:W-:Y:S01]  /*05e0*/  IMAD R10, R10, 0x4, R7 ;  /* 0x000000040a0a7824 */ /* 0x000fe200078e0207 */
[----:B------:R-:W-:Y:S01]  /*05f0*/  VOTEU.ALL UP0, P0 ;  /* 0x00000000003f7886 */ /* 0x000fe20000000000 */
[----:B------:R-:W-:Y:S01]  /*0600*/  LOP3.LUT R0, R0, 0xfffffffc, RZ, 0xc0, !PT ;  /* 0xfffffffc00007812 */ /* 0x000fe200078ec0ff */
[----:B------:R-:W-:Y:S01]  /*0610*/  VOTEU.ALL UP1, P0 ;  /* 0x00000000003f7886 */ /* 0x000fe20000020000 */
[C---:B------:R-:W-:Y:S01]  /*0620*/  IMAD.SHL.U32 R19, R10.reuse, 0x4, RZ ;  /* 0x000000040a137824 */ /* 0x040fe200078e00ff */
[----:B------:R-:W-:Y:S01]  /*0630*/  SHF.R.S32.HI R7, RZ, 0x1f, R10 ;  /* 0x0000001fff077819 */ /* 0x000fe2000001140a */
[----:B------:R-:W5:Y:S01]  /*0640*/  @!UP0 S2UR UR7, SR_CgaCtaId ;  /* 0x00000000000789c3 */ /* 0x000f620000008800 */
[----:B------:R-:W-:Y:S01]  /*0650*/  IMAD.IADD R3, R3, 0x1, -R0 ;  /* 0x0000000103037824 */ /* 0x000fe200078e0a00 */
[----:B------:R-:W-:Y:S01]  /*0660*/  @!UP0 UMOV UR6, 0x400 ;  /* 0x0000040000068882 */ /* 0x000fe20000000000 */
[----:B------:R-:W-:Y:S01]  /*0670*/  LEA.HI R7, R7, R10, RZ, 0x2 ;  /* 0x0000000a07077211 */ /* 0x000fe200078f10ff */
[----:B0-----:R-:W-:Y:S01]  /*0680*/  IMAD.MOV R15, RZ, RZ, -R11 ;  /* 0x000000ffff0f7224 */ /* 0x001fe200078e0a0b */
[----:B------:R-:W-:-:S02]  /*0690*/  LOP3.LUT R19, R10, 0xc, R19, 0x78, !PT ;  /* 0x0000000c0a137812 */ /* 0x000fc400078e7813 */
[----:B------:R-:W-:Y:S01]  /*06a0*/  LOP3.LUT R11, R7, 0xfffffffc, RZ, 0xc0, !PT ;  /* 0xfffffffc070b7812 */ /* 0x000fe200078ec0ff */
[----:B-1----:R-:W-:Y:S01]  /*06b0*/  IMAD R6, R12, R15, UR8 ;  /* 0x000000080c067e24 */ /* 0x002fe2000f8e020f */
[----:B---3--:R-:W-:Y:S01]  /*06c0*/  I2FP.F32.U32 R12, R4 ;  /* 0x00000004000c7245 */ /* 0x008fe20000201000 */
[----:B------:R-:W0:Y:S01]  /*06d0*/  LDC R7, c[0x0][0x148] ;  /* 0x00005200ff077b82 */ /* 0x000e220000000800 */
[----:B------:R-:W-:Y:S01]  /*06e0*/  ISETP.NE.AND P1, PT, R3, 0x3, PT ;  /* 0x000000030300780c */ /* 0x000fe20003f25270 */
[----:B------:R-:W-:Y:S01]  /*06f0*/  IMAD.IADD R11, R10, 0x1, -R11 ;  /* 0x000000010a0b7824 */ /* 0x000fe200078e0a0b */
[----:B--2---:R-:W-:Y:S01]  /*0700*/  ISETP.EQ.U32.AND P2, PT, R13, 0x1, PT ;  /* 0x000000010d00780c */ /* 0x004fe20003f42070 */
[----:B------:R-:W-:Y:S01]  /*0710*/  FMUL R12, R12, UR4 ;  /* 0x000000040c0c7c20 */ /* 0x000fe20008400000 */
[----:B------:R-:W-:Y:S01]  /*0720*/  UMOV UR4, 0x20 ;  /* 0x0000002000047882 */ /* 0x000fe20000000000 */
[----:B------:R-:W-:Y:S01]  /*0730*/  ISETP.EQ.OR P1, PT, R3, RZ, !P1 ;  /* 0x000000ff0300720c */ /* 0x000fe20004f22670 */
[----:B------:R-:W-:-:S04]  /*0740*/  @!UP0 UIADD3 UR4, -UR4, 0x100000, URZ ;  /* 0x0010000004048890 */ /* 0x000fc8000fffe13f */
[----:B------:R-:W-:Y:S02]  /*0750*/  @!UP0 USHF.L.U32 UR5, UR4, 0xb, URZ ;  /* 0x0000000b04058899 */ /* 0x000fe4000800063f */
[----:B------:R-:W-:Y:S01]  /*0760*/  @!UP0 USHF.L.U32 UR4, UR4, 0x1, URZ ;  /* 0x0000000104048899 */ /* 0x000fe2000800063f */
[----:B------:R-:W-:Y:S01]  /*0770*/  ISETP.NE.AND P4, PT, R11, R6, PT ;  /* 0x000000060b00720c */ /* 0x000fe20003f85270 */
[----:B------:R-:W1:Y:S01]  /*0780*/  F2I.U32.TRUNC.NTZ R12, R12 ;  /* 0x0000000c000c7305 */ /* 0x000e62000020f000 */
[----:B------:R-:W-:Y:S01]  /*0790*/  ISETP.EQ.AND P1, PT, R2, RZ, P1 ;  /* 0x000000ff0200720c */ /* 0x000fe20000f22270 */
[----:B-----5:R-:W-:-:S03]  /*07a0*/  @!UP0 ULEA UR6, UR7, UR6, 0x18 ;  /* 0x0000000607068291 */ /* 0x020fc6000f8ec03f */
[----:B------:R-:W-:Y:S01]  /*07b0*/  SEL R18, RZ, 0x1, !P1 ;  /* 0x00000001ff127807 */ /* 0x000fe20004800000 */
[----:B------:R-:W-:Y:S01]  /*07c0*/  VOTEU.ALL UP0, P0 ;  /* 0x00000000003f7886 */ /* 0x000fe20000000000 */
[----:B------:R-:W-:-:S05]  /*07d0*/  LOP3.LUT P0, RZ, R9, 0x7, RZ, 0xc0, !PT ;  /* 0x0000000709ff7812 */ /* 0x000fca000780c0ff */
[----:B------:R-:W-:Y:S02]  /*07e0*/  @P4 SHF.R.S32.HI R0, RZ, 0x1f, R19 ;  /* 0x0000001fff004819 */ /* 0x000fe40000011413 */
[----:B------:R-:W-:Y:S01]  /*07f0*/  ISETP.LT.U32.AND P0, PT, R19, 0x10, !P0 ;  /* 0x000000101300780c */ /* 0x000fe20004701070 */
[----:B-1----:R-:W-:Y:S01]  /*0800*/  IMAD.MOV R21, RZ, RZ, -R12 ;  /* 0x000000ffff157224 */ /* 0x002fe200078e0a0c */
[----:B------:R-:W-:Y:S01]  /*0810*/  @P4 LEA.HI R0, R0, R19, RZ, 0x2 ;  /* 0x0000001300004211 */ /* 0x000fe200078f10ff */
[----:B------:R-:W-:Y:S01]  /*0820*/  VIADD R12, R2, 0xffffffff ;  /* 0xffffffff020c7836 */ /* 0x000fe20000000000 */
[----:B------:R-:W1:Y:S02]  /*0830*/  FENCE.VIEW.ASYNC.S ;  /* 0x00000000000073c6 */ /* 0x000e640000000000 */
[----:B-1----:R1:W2:Y:S01]  /*0840*/  @!UP0 SYNCS.EXCH.64 URZ, [UR6+0xc0], UR4 ;  /* 0x0000c004063f85b2 */ /* 0x0022a20008000100 */
[----:B0-----:R-:W-:Y:S01]  /*0850*/  IMAD R11, R7, R21, R4 ;  /* 0x00000015070b7224 */ /* 0x001fe200078e0204 */
[----:B------:R-:W-:-:S02]  /*0860*/  @P4 SHF.R.S32.HI R0, RZ, 0x2, R0 ;  /* 0x00000002ff004819 */ /* 0x000fc40000011400 */
[----:B------:R-:W-:Y:S02]  /*0870*/  ISETP.GE.U32.AND P6, PT, R12, 0x2, PT ;  /* 0x000000020c00780c */ /* 0x000fe40003fc6070 */
[----:B------:R-:W-:Y:S02]  /*0880*/  @P4 ISETP.NE.AND P5, PT, R0, R11, PT ;  /* 0x0000000b0000420c */ /* 0x000fe40003fa5270 */
[----:B------:R-:W-:Y:S02]  /*0890*/  SEL R9, RZ, 0x1, !P0 ;  /* 0x00000001ff097807 */ /* 0x000fe40004000000 */
[----:B------:R-:W-:Y:S02]  /*08a0*/  @P4 SEL R22, RZ, 0x1, P5 ;  /* 0x00000001ff164807 */ /* 0x000fe40002800000 */
[----:B------:R-:W-:Y:S02]  /*08b0*/  LOP3.LUT R0, R94, 0x7f, RZ, 0xc0, !PT ;  /* 0x0000007f5e007812 */ /* 0x000fe400078ec0ff */
[----:B------:R-:W-:Y:S01]  /*08c0*/  LOP3.LUT R22, R22, R9, RZ, 0xc0, !PT ;  /* 0x0000000916167212 */ /* 0x000fe200078ec0ff */
[----:B------:R1:W0:Y:S01]  /*08d0*/  @!UP1 SYNCS.EXCH.64 URZ, [UR6+0xc8], UR4 ;  /* 0x0000c804063f95b2 */ /* 0x0002220008000100 */
[----:B------:R-:W-:Y:S01]  /*08e0*/  SEL R18, R18, 0x2, P6 ;  /* 0x0000000212127807 */ /* 0x000fe20003000000 */
[----:B------:R-:W-:Y:S01]  /*08f0*/  NOP ;  /* 0x0000000000007918 */ /* 0x000fe20000000000 */
[----:B-12---:R-:W-:Y:S05]  /*0900*/  @!P2 BRA `(.L_x_4) ;  /* 0x000000000008a947 */ /* 0x006fea0003800000 */
[----:B0---4-:R-:W-:Y:S01]  /*0910*/  UCGABAR_ARV ;  /* 0x00000000000079c7 */ /* 0x011fe20008000000 */
[----:B------:R-:W-:Y:S05]  /*0920*/  BRA `(.L_x_5) ;  /* 0x0000000000047947 */ /* 0x000fea0003800000 */
.L_x_4:
[----:B0---4-:R-:W-:Y:S01]  /*0930*/  NOP ;  /* 0x0000000000007918 */ /* 0x011fe20000000000 */
.L_x_5:
[----:B------:R-:W0:Y:S01]  /*0940*/  LDC R2, c[0x0][0x65c] ;  /* 0x00019700ff027b82 */ /* 0x000e220000000800 */
[----:B------:R-:W-:Y:S02]  /*0950*/  IMAD.U32 R10, RZ, RZ, UR8 ;  /* 0x00000008ff0a7e24 */ /* 0x000fe4000f8e00ff */
[----:B------:R-:W-:Y:S01]  /*0960*/  IMAD.MOV.U32 R11, RZ, RZ, RZ ;  /* 0x000000ffff0b7224 */ /* 0x000fe200078e00ff */
[----:B0-----:R-:W-:-:S04]  /*0970*/  ISETP.NE.AND P1, PT, R2, 0x1, PT ;  /* 0x000000010200780c */ /* 0x001fc80003f25270 */
[----:B------:R-:W-:-:S09]  /*0980*/  P2R R5, PR, RZ, 0x2 ;  /* 0x00000002ff057803 */ /* 0x000fd20000000000 */
[----:B------:R-:W0:Y:S01]  /*0990*/  @P1 LDC R17, c[0x0][0x10] ;  /* 0x00000400ff111b82 */ /* 0x000e220000000800 */
[----:B------:R-:W-:Y:S02]  /*09a0*/  @P1 IMAD.MOV.U32 R5, RZ, RZ, RZ ;  /* 0x000000ffff051224 */ /* 0x000fe400078e00ff */
[----:B------:R-:W-:-:S05]  /*09b0*/  @P1 IMAD.MOV.U32 R13, RZ, RZ, RZ ;  /* 0x000000ffff0d1224 */ /* 0x000fca00078e00ff */
[----:B------:R-:W1:Y:S01]  /*09c0*/  @!P1 LDC R9, c[0x0][0xc] ;  /* 0x00000300ff099b82 */ /* 0x000e620000000800 */
[----:B------:R-:W-:Y:S01]  /*09d0*/  ULDC UR4, c[0x0][0xc] ;  /* 0x0000030000047ab9 */ /* 0x000fe20000000800 */
[----:B------:R-:W-:Y:S01]  /*09e0*/  ULDC UR5, c[0x0][0x10] ;  /* 0x0000040000057ab9 */ /* 0x000fe20000000800 */
[----:B------:R-:W-:Y:S01]  /*09f0*/  ULDC UR6, c[0x0][0x14] ;  /* 0x0000050000067ab9 */ /* 0x000fe20000000800 */
[----:B------:R-:W-:-:S04]  /*0a00*/  UIMAD.WIDE.U32 UR4, UR4, UR5, URZ ;  /* 0x00000005040472a5 */ /* 0x000fc8000f8e003f */
[----:B------:R-:W-:Y:S02]  /*0a10*/  UIMAD.WIDE.U32 UR36, UR4, UR6, URZ ;  /* 0x00000006042472a5 */ /* 0x000fe4000f8e003f */
[----:B------:R-:W-:-:S04]  /*0a20*/  UIMAD UR42, UR5, UR6, URZ ;  /* 0x00000006052a72a4 */ /* 0x000fc8000f8e023f */
[----:B------:R-:W-:Y:S01]  /*0a30*/  UIADD3 UR42, UR37, UR42, URZ ;  /* 0x0000002a252a7290 */ /* 0x000fe2000fffe03f */
[----:B0-----:R-:W-:-:S04]  /*0a40*/  @P1 IMAD.WIDE.U32 R16, R17, UR8, R4 ;  /* 0x0000000811101c25 */ /* 0x001fc8000f8e0004 */
[----:B------:R-:W-:Y:S02]  /*0a50*/  @P1 IMAD.IADD R17, R17, 0x1, R13 ;  /* 0x0000000111111824 */ /* 0x000fe400078e020d */
[----:B-1----:R-:W-:-:S04]  /*0a60*/  @!P1 IMAD.WIDE.U32 R10, R4, R9, R10 ;  /* 0x00000009040a9225 */ /* 0x002fc800078e000a */
[----:B------:R-:W-:Y:S02]  /*0a70*/  @!P1 IMAD.MOV.U32 R16, RZ, RZ, R10 ;  /* 0x000000ffff109224 */ /* 0x000fe400078e000a */
[----:B------:R-:W-:Y:S01]  /*0a80*/  @!P1 IMAD.MOV.U32 R17, RZ, RZ, R11 ;  /* 0x000000ffff119224 */ /* 0x000fe200078e000b */
[----:B------:R-:W-:Y:S06]  /*0a90*/  @!P2 BRA `(.L_x_6) ;  /* 0x00000000000ca947 */ /* 0x000fec0003800000 */
[----:B------:R-:W-:Y:S01]  /*0aa0*/  UCGABAR_WAIT ;  /* 0x0000000000007dc7 */ /* 0x000fe20008000000 */
[----:B------:R-:W-:Y:S01]  /*0ab0*/  CCTL.IVALL ;  /* 0x00000000ff00798f */ /* 0x000fe20002000000 */
[----:B------:R-:W-:Y:S05]  /*0ac0*/  BRA `(.L_x_7) ;  /* 0x0000000000047947 */ /* 0x000fea0003800000 */
.L_x_6:
[----:B------:R-:W-:Y:S06]  /*0ad0*/  BAR.SYNC.DEFER_BLOCKING 0x0 ;  /* 0x0000000000007b1d */ /* 0x000fec0000010000 */
.L_x_7:
[----:B------:R-:W-:Y:S05]  /*0ae0*/  @!P3 BRA `(.L_x_8) ;  /* 0x000000500054b947 */ /* 0x000fea0003800000 */
[----:B------:R-:W-:-:S13]  /*0af0*/  ISETP.GT.U32.AND P0, PT, R12, 0x1, PT ;  /* 0x000000010c00780c */ /* 0x000fda0003f04070 */
[----:B------:R-:W-:Y:S05]  /*0b00*/  @P0 EXIT ;  /* 0x000000000000094d */ /* 0x000fea0003800000 */
[----:B------:R-:W-:Y:S01]  /*0b10*/  ULDC.64 UR4, c[0x0][0x650] ;  /* 0x0001940000047ab9 */ /* 0x000fe20000000a00 */
[----:B------:R-:W-:Y:S01]  /*0b20*/  PRMT R3, RZ, 0x7610, R3 ;  /* 0x00007610ff037816 */ /* 0x000fe20000000003 */
[----:B------:R-:W-:Y:S01]  /*0b30*/  IMAD.MOV.U32 R99, RZ, RZ, -0x1 ;  /* 0xffffffffff637424 */ /* 0x000fe200078e00ff */
[----:B------:R-:W-:Y:S01]  /*0b40*/  ISETP.GE.U32.AND P0, PT, R16, UR4, PT ;  /* 0x0000000410007c0c */ /* 0x000fe2000bf06070 */
[----:B------:R-:W-:Y:S02]  /*0b50*/  IMAD.MOV.U32 R100, RZ, RZ, -0x1 ;  /* 0xffffffffff647424 */ /* 0x000fe400078e00ff */
[----:B------:R-:W-:Y:S01]  /*0b60*/  IMAD.MOV.U32 R23, RZ, RZ, -0x1 ;  /* 0xffffffffff177424 */ /* 0x000fe200078e00ff */
[----:B------:R-:W-:-:S13]  /*0b70*/  ISETP.GE.U32.AND.EX P0, PT, R17, UR5, PT, P0 ;  /* 0x0000000511007c0c */ /* 0x000fda000bf06100 */
[----:B------:R-:W-:Y:S05]  /*0b80*/  @P0 BRA `(.L_x_9) ;  /* 0x00000004002c0947 */ /* 0x000fea0003800000 */
[----:B------:R-:W0:Y:S01]  /*0b90*/  LDC.64 R24, c[0x0][0x628] ;  /* 0x00018a00ff187b82 */ /* 0x000e220000000a00 */
[----:B------:R-:W-:Y:S02]  /*0ba0*/  IMAD.MOV.U32 R10, RZ, RZ, R16 ;  /* 0x000000ffff0a7224 */ /* 0x000fe400078e0010 */
[----:B------:R-:W-:-:S05]  /*0bb0*/  IMAD.MOV.U32 R11, RZ, RZ, R17 ;  /* 0x000000ffff0b7224 */ /* 0x000fca00078e0011 */
[----:B------:R-:W1:Y:S08]  /*0bc0*/  LDC R20, c[0x0][0x630] ;  /* 0x00018c00ff147b82 */ /* 0x000e700000000800 */
[----:B------:R-:W2:Y:S01]  /*0bd0*/  LDC.64 R26, c[0x0][0x620] ;  /* 0x00018800ff1a7b82 */ /* 0x000ea20000000a00 */
[----:B0-----:R-:W-:-:S04]  /*0be0*/  ISETP.NE.U32.AND P0, PT, R24, RZ, PT ;  /* 0x000000ff1800720c */ /* 0x001fc80003f05070 */
[----:B------:R-:W-:-:S13]  /*0bf0*/  ISETP.NE.AND.EX P0, PT, R25, RZ, PT, P0 ;  /* 0x000000ff1900720c */ /* 0x000fda0003f05300 */
[----:B-12---:R-:W-:Y:S05]  /*0c00*/  @!P0 BRA `(.L_x_10) ;  /* 0x0000000000288947 */ /* 0x006fea0003800000 */
[----:B------:R-:W0:Y:S02]  /*0c10*/  LDC R3, c[0x0][0x634] ;  /* 0x00018d00ff037b82 */ /* 0x000e240000000800 */
[----:B0-----:R-:W-:-:S05]  /*0c20*/  IADD3 R3, P0, R16, R3, RZ ;  /* 0x0000000310037210 */ /* 0x001fca0007f1e0ff */
[----:B------:R-:W-:-:S04]  /*0c30*/  IMAD.X R9, RZ, RZ, R17, P0 ;  /* 0x000000ffff097224 */ /* 0x000fc800000e0611 */
[----:B------:R-:W-:-:S04]  /*0c40*/  IMAD.WIDE.U32 R10, R9, R24, RZ ;  /* 0x00000018090a7225 */ /* 0x000fc800078e00ff */
[----:B------:R-:W-:-:S04]  /*0c50*/  IMAD.WIDE.U32 R12, P0, R3, R25, R10 ;  /* 0x00000019030c7225 */ /* 0x000fc8000780000a */
[----:B------:R-:W-:-:S04]  /*0c60*/  IMAD.WIDE.U32 R10, R3, R24, RZ ;  /* 0x00000018030a7225 */ /* 0x000fc800078e00ff */
[----:B------:R-:W-:Y:S01]  /*0c70*/  IMAD.X R15, RZ, RZ, RZ, P0 ;  /* 0x000000ffff0f7224 */ /* 0x000fe200000e06ff */
[----:B------:R-:W-:Y:S01]  /*0c80*/  IADD3 RZ, P0, R11, R12, RZ ;  /* 0x0000000c0bff7210 */ /* 0x000fe20007f1e0ff */
[----:B------:R-:W-:-:S04]  /*0c90*/  IMAD.MOV.U32 R14, RZ, RZ, R13 ;  /* 0x000000ffff0e7224 */ /* 0x000fc800078e000d */
[----:B------:R-:W-:-:S08]  /*0ca0*/  IMAD.WIDE.U32.X R10, R9, R25, R14, P0 ;  /* 0x00000019090a7225 */ /* 0x000fd000000e040e */
.L_x_10:
[----:B------:R-:W0:Y:S01]  /*0cb0*/  LDC.64 R30, c[0x0][0x640] ;  /* 0x00019000ff1e7b82 */ /* 0x000e220000000a00 */
[-CC-:B------:R-:W-:Y:S02]  /*0cc0*/  SHF.R.U64 R25, R10, R20.reuse, R11.reuse ;  /* 0x000000140a197219 */ /* 0x180fe4000000120b */
[----:B------:R-:W-:Y:S02]  /*0cd0*/  SHF.R.U32.HI R3, RZ, R20, R11 ;  /* 0x00000014ff037219 */ /* 0x000fe4000001160b */
[----:B------:R-:W-:-:S03]  /*0ce0*/  IADD3 R5, P0, RZ, -R25, RZ ;  /* 0x80000019ff057210 */ /* 0x000fc60007f1e0ff */
[----:B------:R-:W1:Y:S02]  /*0cf0*/  LDC R24, c[0x0][0x618] ;  /* 0x00018600ff187b82 */ /* 0x000e640000000800 */
[----:B------:R-:W-:Y:S02]  /*0d00*/  IMAD.X R3, RZ, RZ, ~R3, P0 ;  /* 0x000000ffff037224 */ /* 0x000fe400000e0e03 */
[----:B------:R-:W-:-:S04]  /*0d10*/  IMAD.WIDE.U32 R10, R5, R26, R16 ;  /* 0x0000001a050a7225 */ /* 0x000fc800078e0010 */
[----:B------:R-:W2:Y:S01]  /*0d20*/  LDC R20, c[0x0][0x608] ;  /* 0x00018200ff147b82 */ /* 0x000ea20000000800 */
[----:B------:R-:W-:Y:S02]  /*0d30*/  IMAD R12, R3, R26, RZ ;  /* 0x0000001a030c7224 */ /* 0x000fe400078e02ff */
[----:B------:R-:W-:Y:S02]  /*0d40*/  IMAD.MOV.U32 R3, RZ, RZ, -0x1 ;  /* 0xffffffffff037424 */ /* 0x000fe400078e00ff */
[----:B------:R-:W-:Y:S02]  /*0d50*/  IMAD R5, R5, R27, R12 ;  /* 0x0000001b05057224 */ /* 0x000fe400078e020c */
[----:B------:R-:W-:Y:S01]  /*0d60*/  IMAD R27, R7, R21, R4 ;  /* 0x00000015071b7224 */ /* 0x000fe200078e0204 */
[----:B------:R-:W3:Y:S01]  /*0d70*/  LDC R28, c[0x0][0x658] ;  /* 0x00019600ff1c7b82 */ /* 0x000ee20000000800 */
[----:B------:R-:W-:Y:S01]  /*0d80*/  IMAD.IADD R5, R11, 0x1, R5 ;  /* 0x000000010b057824 */ /* 0x000fe200078e0205 */
[----:B0-----:R-:W-:Y:S01]  /*0d90*/  ISETP.NE.U32.AND P0, PT, R30, RZ, PT ;  /* 0x000000ff1e00720c */ /* 0x001fe20003f05070 */
[----:B------:R-:W-:-:S03]  /*0da0*/  IMAD.MOV.U32 R21, RZ, RZ, 0x1 ;  /* 0x00000001ff157424 */ /* 0x000fc600078e00ff */
[----:B------:R-:W-:Y:S02]  /*0db0*/  ISETP.NE.AND.EX P0, PT, R31, RZ, PT, P0 ;  /* 0x000000ff1f00720c */ /* 0x000fe40003f05300 */
[----:B------:R-:W0:Y:S01]  /*0dc0*/  LDC R26, c[0x0][0x600] ;  /* 0x00018000ff1a7b82 */ /* 0x000e220000000800 */
[-CC-:B-1----:R-:W-:Y:S02]  /*0dd0*/  SHF.R.U64 R14, R10, R24.reuse, R5.reuse ;  /* 0x000000180a0e7219 */ /* 0x182fe40000001205 */
[----:B------:R-:W-:-:S05]  /*0de0*/  SHF.R.U32.HI R5, RZ, R24, R5 ;  /* 0x00000018ff057219 */ /* 0x000fca0000011605 */
[----:B------:R-:W1:Y:S01]  /*0df0*/  LDC R15, c[0x0][0x648] ;  /* 0x00019200ff0f7b82 */ /* 0x000e620000000800 */
[-CC-:B--2---:R-:W-:Y:S02]  /*0e00*/  SHF.R.U64 R24, R14, R20.reuse, R5.reuse ;  /* 0x000000140e187219 */ /* 0x184fe40000001205 */
[----:B------:R-:W-:-:S05]  /*0e10*/  SHF.R.U32.HI R5, RZ, R20, R5 ;  /* 0x00000014ff057219 */ /* 0x000fca0000011605 */
[----:B------:R-:W2:Y:S01]  /*0e20*/  LDC R32, c[0x0][0x638] ;  /* 0x00018e00ff207b82 */ /* 0x000ea20000000800 */
[-CC-:B---3--:R-:W-:Y:S02]  /*0e30*/  SHF.R.U64 R20, R24, R28.reuse, R5.reuse ;  /* 0x0000001c18147219 */ /* 0x188fe40000001205 */
[-C--:B------:R-:W-:Y:S02]  /*0e40*/  SHF.L.U32 R3, R3, R28.reuse, RZ ;  /* 0x0000001c03037219 */ /* 0x080fe400000006ff */
[----:B------:R-:W-:Y:S01]  /*0e50*/  SHF.R.U32.HI R5, RZ, R28, R5 ;  /* 0x0000001cff057219 */ /* 0x000fe20000011605 */
[----:B------:R-:W-:Y:S01]  /*0e60*/  IMAD.MOV.U32 R4, RZ, RZ, R20 ;  /* 0x000000ffff047224 */ /* 0x000fe200078e0014 */
[----:B------:R-:W-:Y:S01]  /*0e70*/  LOP3.LUT R7, RZ, R3, RZ, 0x33, !PT ;  /* 0x00000003ff077212 */ /* 0x000fe200078e33ff */
[----:B------:R-:W3:Y:S01]  /*0e80*/  LDC R23, c[0x0][0x610] ;  /* 0x00018400ff177b82 */ /* 0x000ee20000000800 */
[----:B------:R-:W-:Y:S05]  /*0e90*/  @!P0 BRA `(.L_x_11) ;  /* 0x0000000000288947 */ /* 0x000fea0003800000 */
[----:B------:R-:W4:Y:S02]  /*0ea0*/  LDC R3, c[0x0][0x64c] ;  /* 0x00019300ff037b82 */ /* 0x000f240000000800 */
[----:B----4-:R-:W-:-:S05]  /*0eb0*/  IADD3 R3, P0, R20, R3, RZ ;  /* 0x0000000314037210 */ /* 0x010fca0007f1e0ff */
        /* <DEDUP_REMOVED lines=8> */
.L_x_11:
[----:B-1----:R-:W-:Y:S02]  /*0f40*/  SHF.R.U64 R5, R4, R15, R5 ;  /* 0x0000000f04057219 */ /* 0x002fe40000001205 */
[----:B------:R-:W-:Y:S01]  /*0f50*/  LOP3.LUT R4, R24, R7, RZ, 0xc0, !PT ;  /* 0x0000000718047212 */ /* 0x000fe200078ec0ff */
[----:B0-----:R-:W-:Y:S01]  /*0f60*/  VIADD R7, R26, 0xffffffff ;  /* 0xffffffff1a077836 */ /* 0x001fe20000000000 */
[----:B------:R-:W-:Y:S01]  /*0f70*/  SHF.L.U32 R3, R21, R28, RZ ;  /* 0x0000001c15037219 */ /* 0x000fe200000006ff */
[----:B------:R-:W-:Y:S01]  /*0f80*/  IMAD.MOV R9, RZ, RZ, -R5 ;  /* 0x000000ffff097224 */ /* 0x000fe200078e0a05 */
[----:B------:R-:W-:Y:S02]  /*0f90*/  SEL R6, R6, R27, !P1 ;  /* 0x0000001b06067207 */ /* 0x000fe40004800000 */
[----:B------:R-:W-:Y:S01]  /*0fa0*/  LOP3.LUT R7, R14, R7, RZ, 0xc0, !PT ;  /* 0x000000070e077212 */ /* 0x000fe200078ec0ff */
[----:B------:R-:W-:Y:S02]  /*0fb0*/  IMAD R5, R3, R5, R4 ;  /* 0x0000000503057224 */ /* 0x000fe400078e0204 */
[----:B--2---:R-:W-:-:S02]  /*0fc0*/  IMAD R3, R9, R32, R20 ;  /* 0x0000002009037224 */ /* 0x004fc400078e0214 */
[----:B---3--:R-:W-:Y:S02]  /*0fd0*/  IMAD R6, R5, R23, R6 ;  /* 0x0000001705067224 */ /* 0x008fe400078e0206 */
[----:B------:R-:W-:Y:S02]  /*0fe0*/  IMAD R99, R3, R26, R7 ;  /* 0x0000001a03637224 */ /* 0x000fe400078e0207 */
[----:B------:R-:W-:Y:S02]  /*0ff0*/  IMAD.MOV.U32 R4, RZ, RZ, 0x1 ;  /* 0x00000001ff047424 */ /* 0x000fe400078e00ff */
[----:B------:R-:W-:Y:S01]  /*1000*/  IMAD.MOV.U32 R23, RZ, RZ, R25 ;  /* 0x000000ffff177224 */ /* 0x000fe200078e0019 */
[----:B------:R-:W-:Y:S02]  /*1010*/  SEL R100, R99, R6, !P1 ;  /* 0x0000000663647207 */ /* 0x000fe40004800000 */
[----:B------:R-:W-:Y:S02]  /*1020*/  PRMT R3, R4, 0x7610, R3 ;  /* 0x0000761004037816 */ /* 0x000fe40000000003 */
[----:B------:R-:W-:-:S07]  /*1030*/  SEL R99, R6, R99, !P1 ;  /* 0x0000006306637207 */ /* 0x000fce0004800000 */
.L_x_9:
[----:B------:R-:W-:-:S08]  /*1040*/  NOP ;  /* 0x0000000000007918 */ /* 0x000fd00000000000 */
[----:B------:R-:W0:Y:S02]  /*1050*/  USETMAXREG.TRY_ALLOC.CTAPOOL UP0, 0xe8 ;  /* 0x000000e8000079c8 */ /* 0x000e240008000600 */
[----:B0-----:R-:W-:-:S13]  /*1060*/  PLOP3.LUT P0, PT, PT, PT, UP0, 0x80, 0x0 ;  /* 0x000000000000781c */ /* 0x001fda0003f0f008 */
[----:B------:R-:W-:Y:S05]  /*1070*/  @!P0 BRA `(.L_x_9) ;  /* 0xfffffffc00f08947 */ /* 0x000fea000383ffff */
[----:B------:R-:W-:Y:S01]  /*1080*/  ULDC.64 UR4, c[0x0][0x598] ;  /* 0x0001660000047ab9 */ /* 0x000fe20000000a00 */
[----:B------:R-:W-:Y:S01]  /*1090*/  ULDC.64 UR38, c[0x0][0x208] ;  /* 0x0000820000267ab9 */ /* 0x000fe20000000a00 */
[----:B------:R-:W-:-:S04]  /*10a0*/  ISETP.NE.U32.AND P0, PT, RZ, UR4, PT ;  /* 0x00000004ff007c0c */ /* 0x000fc8000bf05070 */
[----:B------:R-:W-:-:S13]  /*10b0*/  ISETP.NE.AND.EX P0, PT, RZ, UR5, PT, P0 ;  /* 0x00000005ff007c0c */ /* 0x000fda000bf05300 */
[----:B------:R-:W-:Y:S05]  /*10c0*/  @!P0 BRA `(.L_x_12) ;  /* 0x00000000001c8947 */ /* 0x000fea0003800000 */
[----:B------:R-:W0:Y:S02]  /*10d0*/  LDC.64 R4, c[0x0][0x598] ;  /* 0x00016600ff047b82 */ /* 0x000e240000000a00 */
[----:B0-----:R-:W2:Y:S02]  /*10e0*/  LDG.E.64 R4, desc[UR38][R4.64] ;  /* 0x0000002604047981 */ /* 0x001ea4000c1e1b00 */
[----:B--2---:R-:W-:-:S04]  /*10f0*/  ISETP.NE.U32.AND P0, PT, R4, RZ, PT ;  /* 0x000000ff0400720c */ /* 0x004fc80003f05070 */
[----:B------:R-:W-:-:S13]  /*1100*/  ISETP.NE.AND.EX P0, PT, R5, RZ, PT, P0 ;  /* 0x000000ff0500720c */ /* 0x000fda0003f05300 */
[----:B------:R-:W-:Y:S05]  /*1110*/  @!P0 BRA `(.L_x_12) ;  /* 0x0000000000088947 */ /* 0x000fea0003800000 */
[----:B------:R0:W5:Y:S01]  /*1120*/  LD.E R90, desc[UR38][R4.64] ;  /* 0x00000026045a7980 */ /* 0x000162000c101900 */
[----:B------:R-:W-:Y:S05]  /*1130*/  BRA `(.L_x_13) ;  /* 0x0000000000247947 */ /* 0x000fea0003800000 */
.L_x_12:
[----:B------:R-:W-:Y:S02]  /*1140*/  ULDC.64 UR4, c[0x0][0x588] ;  /* 0x0001620000047ab9 */ /* 0x000fe40000000a00 */
[----:B------:R-:W-:-:S04]  /*1150*/  ISETP.NE.U32.AND P0, PT, RZ, UR4, PT ;  /* 0x00000004ff007c0c */ /* 0x000fc8000bf05070 */
[----:B------:R-:W-:-:S13]  /*1160*/  ISETP.NE.AND.EX P0, PT, RZ, UR5, PT, P0 ;  /* 0x00000005ff007c0c */ /* 0x000fda000bf05300 */
[----:B------:R-:W-:Y:S05]  /*1170*/  @!P0 BRA `(.L_x_14) ;  /* 0x00000000000c8947 */ /* 0x000fea0003800000 */
[----:B------:R-:W0:Y:S02]  /*1180*/  LDC.64 R90, c[0x0][0x588] ;  /* 0x00016200ff5a7b82 */ /* 0x000e240000000a00 */
[----:B0-----:R1:W5:Y:S01]  /*1190*/  LDG.E R90, desc[UR38][R90.64] ;  /* 0x000000265a5a7981 */ /* 0x001362000c1e1900 */
[----:B------:R-:W-:Y:S05]  /*11a0*/  BRA `(.L_x_13) ;  /* 0x0000000000087947 */ /* 0x000fea0003800000 */
.L_x_14:
[----:B------:R-:W-:Y:S02]  /*11b0*/  ULDC UR4, c[0x0][0x580] ;  /* 0x0001600000047ab9 */ /* 0x000fe40000000800 */
[----:B------:R-:W-:-:S07]  /*11c0*/  IMAD.U32 R90, RZ, RZ, UR4 ;  /* 0x00000004ff5a7e24 */ /* 0x000fce000f8e00ff */
.L_x_13:
[----:B------:R-:W-:Y:S02]  /*11d0*/  ULDC.64 UR4, c[0x0][0x5a0] ;  /* 0x0001680000047ab9 */ /* 0x000fe40000000a00 */
[----:B------:R-:W-:-:S04]  /*11e0*/  ISETP.NE.U32.AND P0, PT, RZ, UR4, PT ;  /* 0x00000004ff007c0c */ /* 0x000fc8000bf05070 */
[----:B------:R-:W-:-:S13]  /*11f0*/  ISETP.NE.AND.EX P0, PT, RZ, UR5, PT, P0 ;  /* 0x00000005ff007c0c */ /* 0x000fda000bf05300 */
[----:B------:R-:W-:Y:S05]  /*1200*/  @!P0 BRA `(.L_x_15) ;  /* 0x00000000001c8947 */ /* 0x000fea0003800000 */
[----:B0-----:R-:W0:Y:S02]  /*1210*/  LDC.64 R4, c[0x0][0x5a0] ;  /* 0x00016800ff047b82 */ /* 0x001e240000000a00 */
[----:B0-----:R-:W2:Y:S02]  /*1220*/  LDG.E.64 R4, desc[UR38][R4.64] ;  /* 0x0000002604047981 */ /* 0x001ea4000c1e1b00 */
[----:B--2---:R-:W-:-:S04]  /*1230*/  ISETP.NE.U32.AND P0, PT, R4, RZ, PT ;  /* 0x000000ff0400720c */ /* 0x004fc80003f05070 */
[----:B------:R-:W-:-:S13]  /*1240*/  ISETP.NE.AND.EX P0, PT, R5, RZ, PT, P0 ;  /* 0x000000ff0500720c */ /* 0x000fda0003f05300 */
[----:B------:R-:W-:Y:S05]  /*1250*/  @!P0 BRA `(.L_x_15) ;  /* 0x0000000000088947 */ /* 0x000fea0003800000 */
[----:B-1----:R0:W5:Y:S01]  /*1260*/  LD.E R91, desc[UR38][R4.64] ;  /* 0x00000026045b7980 */ /* 0x002162000c101900 */
[----:B------:R-:W-:Y:S05]  /*1270*/  BRA `(.L_x_16) ;  /* 0x0000000000247947 */ /* 0x000fea0003800000 */
.L_x_15:
[----:B------:R-:W-:Y:S02]  /*1280*/  ULDC.64 UR4, c[0x0][0x590] ;  /* 0x0001640000047ab9 */ /* 0x000fe40000000a00 */
[----:B------:R-:W-:-:S04]  /*1290*/  ISETP.NE.U32.AND P0, PT, RZ, UR4, PT ;  /* 0x00000004ff007c0c */ /* 0x000fc8000bf05070 */
[----:B------:R-:W-:-:S13]  /*12a0*/  ISETP.NE.AND.EX P0, PT, RZ, UR5, PT, P0 ;  /* 0x00000005ff007c0c */ /* 0x000fda000bf05300 */
[----:B------:R-:W-:Y:S05]  /*12b0*/  @!P0 BRA `(.L_x_17) ;  /* 0x00000000000c8947 */ /* 0x000fea0003800000 */
[----:B0-----:R-:W1:Y:S02]  /*12c0*/  LDC.64 R4, c[0x0][0x590] ;  /* 0x00016400ff047b82 */ /* 0x001e640000000a00 */
[----:B-1----:R1:W5:Y:S01]  /*12d0*/  LDG.E R91, desc[UR38][R4.64] ;  /* 0x00000026045b7981 */ /* 0x002362000c1e1900 */
[----:B------:R-:W-:Y:S05]  /*12e0*/  BRA `(.L_x_16) ;  /* 0x0000000000087947 */ /* 0x000fea0003800000 */
.L_x_17:
[----:B------:R-:W-:Y:S02]  /*12f0*/  ULDC UR4, c[0x0][0x584] ;  /* 0x0001610000047ab9 */ /* 0x000fe40000000800 */
[----:B-1----:R-:W-:-:S07]  /*1300*/  IMAD.U32 R91, RZ, RZ, UR4 ;  /* 0x00000004ff5b7e24 */ /* 0x002fce000f8e00ff */
.L_x_16:
[----:B------:R-:W-:-:S13]  /*1310*/  LOP3.LUT P0, RZ, R3, 0xff, RZ, 0xc0, !PT ;  /* 0x000000ff03ff7812 */ /* 0x000fda000780c0ff */
[----:B------:R-:W-:Y:S05]  /*1320*/  @!P0 EXIT ;  /* 0x000000000000894d */ /* 0x000fea0003800000 */
[----:B------:R-:W2:Y:S01]  /*1330*/  LDC R93, c[0x0][0x658] ;  /* 0x00019600ff5d7b82 */ /* 0x000ea20000000800 */
[----:B------:R-:W-:Y:S01]  /*1340*/  LOP3.LUT R8, R8, 0x1, RZ, 0xc0, !PT ;  /* 0x0000000108087812 */ /* 0x000fe200078ec0ff */
[----:B------:R-:W-:Y:S01]  /*1350*/  ULDC.64 UR6, c[0x0][0x288] ;  /* 0x0000a20000067ab9 */ /* 0x000fe20000000a00 */
[----:B------:R-:W-:Y:S01]  /*1360*/  SHF.R.U32.HI R3, RZ, 0x2, R94 ;  /* 0x00000002ff037819 */ /* 0x000fe2000001165e */
[----:B------:R-:W-:Y:S01]  /*1370*/  UIADD3 UR4, UR7, 0x3f, URZ ;  /* 0x0000003f07047890 */ /* 0x000fe2000fffe03f */
[----:B------:R-:W-:Y:S01]  /*1380*/  SHF.R.U32.HI R0, RZ, 0x1, R0 ;  /* 0x00000001ff007819 */ /* 0x000fe20000011600 */
[----:B------:R-:W-:Y:S01]  /*1390*/  IMAD.SHL.U32 R88, R8, 0x40, RZ ;  /* 0x0000004008587824 */ /* 0x000fe200078e00ff */
[----:B------:R-:W-:Y:S01]  /*13a0*/  LOP3.LUT R3, R3, 0x7, RZ, 0xc0, !PT ;  /* 0x0000000703037812 */ /* 0x000fe200078ec0ff */
[----:B------:R-:W-:Y:S01]  /*13b0*/  USHF.R.S32.HI UR5, URZ, 0x1f, UR4 ;  /* 0x0000001f3f057899 */ /* 0x000fe20008011404 */
[----:B------:R-:W-:Y:S01]  /*13c0*/  LOP3.LUT R0, R0, 0x30, RZ, 0xc0, !PT ;  /* 0x0000003000007812 */ /* 0x000fe200078ec0ff */
[----:B01----:R-:W-:Y:S01]  /*13d0*/  IMAD.MOV.U32 R4, RZ, RZ, 0x1 ;  /* 0x00000001ff047424 */ /* 0x003fe200078e00ff */
[--C-:B------:R-:W-:Y:S01]  /*13e0*/  LOP3.LUT R88, R88, 0x40, R3.reuse, 0xe2, !PT ;  /* 0x0000004058587812 */ /* 0x100fe200078ee203 */
[----:B------:R-:W-:Y:S01]  /*13f0*/  ULEA.HI UR5, UR5, UR4, URZ, 0x6 ;  /* 0x0000000405057291 */ /* 0x000fe2000f8f303f */
[-C--:B------:R-:W-:Y:S01]  /*1400*/  IADD3 R3, RZ, -R0.reuse, -R3 ;  /* 0x80000000ff037210 */ /* 0x080fe20007ffe803 */
[----:B------:R-:W-:Y:S01]  /*1410*/  IMAD.U32 R5, RZ, RZ, UR6 ;  /* 0x00000006ff057e24 */ /* 0x000fe2000f8e00ff */
[----:B------:R-:W-:Y:S01]  /*1420*/  LOP3.LUT R88, R88, R0, RZ, 0xfc, !PT ;  /* 0x0000000058587212 */ /* 0x000fe200078efcff */
[----:B------:R-:W-:Y:S01]  /*1430*/  USHF.R.S32.HI UR43, URZ, 0x6, UR5 ;  /* 0x000000063f2b7899 */ /* 0x000fe20008011405 */
[----:B------:R-:W-:Y:S01]  /*1440*/  IMAD.MOV.U32 R0, RZ, RZ, -0x1 ;  /* 0xffffffffff007424 */ /* 0x000fe200078e00ff */
[----:B------:R-:W-:Y:S01]  /*1450*/  LOP3.LUT R92, R94, 0x3, RZ, 0xc0, !PT ;  /* 0x000000035e5c7812 */ /* 0x000fe200078ec0ff */
[----:B------:R-:W-:Y:S01]  /*1460*/  IMAD R3, R8, -0x40, R3 ;  /* 0xffffffc008037824 */ /* 0x000fe200078e0203 */
[----:B------:R-:W-:Y:S01]  /*1470*/  UISETP.LT.AND UP0, UPT, UR43, 0x1, UPT ;  /* 0x000000012b00788c */ /* 0x000fe2000bf01270 */
[----:B------:R-:W-:Y:S01]  /*1480*/  LOP3.LUT R95, R94, 0x80, RZ, 0xc0, !PT ;  /* 0x000000805e5f7812 */ /* 0x000fe200078ec0ff */
[----:B------:R-:W-:Y:S01]  /*1490*/  ULDC UR4, c[0x0][0x284] ;  /* 0x0000a10000047ab9 */ /* 0x000fe20000000800 */
[----:B------:R-:W-:Y:S01]  /*14a0*/  IMAD R92, R92, -0x2, R5 ;  /* 0xfffffffe5c5c7824 */ /* 0x000fe200078e0205 */
[-C--:B--2---:R-:W-:Y:S01]  /*14b0*/  SHF.L.U32 R0, R0, R93.reuse, RZ ;  /* 0x0000005d00007219 */ /* 0x084fe200000006ff */
[----:B------:R-:W-:Y:S01]  /*14c0*/  USEL UR44, UR43, 0x1, UP0 ;  /* 0x000000012b2c7887 */ /* 0x000fe20008000000 */
[----:B------:R-:W-:Y:S01]  /*14d0*/  SHF.L.U32 R93, R4, R93, RZ ;  /* 0x0000005d045d7219 */ /* 0x000fe200000006ff */
[----:B------:R-:W-:Y:S01]  /*14e0*/  IMAD.SHL.U32 R94, R94, 0x2, RZ ;  /* 0x000000025e5e7824 */ /* 0x000fe200078e00ff */
[----:B------:R-:W-:Y:S01]  /*14f0*/  SHF.R.U32.HI R95, RZ, 0x7, R95 ;  /* 0x00000007ff5f7819 */ /* 0x000fe2000001165f */
[----:B------:R-:W-:Y:S01]  /*1500*/  VIADD R97, R3, UR4 ;  /* 0x0000000403617c36 */ /* 0x000fe20008000000 */
[----:B------:R-:W-:Y:S01]  /*1510*/  LOP3.LUT R96, RZ, R0, RZ, 0x33, !PT ;  /* 0x00000000ff607212 */ /* 0x000fe200078e33ff */
[----:B------:R-:W-:Y:S01]  /*1520*/  IMAD.MOV.U32 R89, RZ, RZ, RZ ;  /* 0x000000ffff597224 */ /* 0x000fe200078e00ff */
[----:B------:R-:W-:Y:S01]  /*1530*/  UIADD3 UR44, UR43, -UR44, URZ ;  /* 0x8000002c2b2c7290 */ /* 0x000fe2000fffe03f */
[----:B------:R-:W-:Y:S01]  /*1540*/  UMOV UR40, URZ ;  /* 0x0000003f00287c82 */ /* 0x000fe20008000000 */
[----:B------:R-:W-:-:S10]  /*1550*/  UMOV UR41, URZ ;  /* 0x0000003f00297c82 */ /* 0x000fd40008000000 */
.L_x_167:
[----:B------:R-:W0:Y:S01]  /*1560*/  SHFL.IDX PT, R0, R95, RZ, 0x1f ;  /* 0x00001fff5f007589 */ /* 0x000e2200000e0000 */
[----:B-1----:R-:W1:Y:S01]  /*1570*/  S2UR UR7, SR_CgaCtaId ;  /* 0x00000000000779c3 */ /* 0x002e620000008800 */
[----:B------:R-:W-:Y:S01]  /*1580*/  UMOV UR6, 0x400 ;  /* 0x0000040000067882 */ /* 0x000fe20000000000 */
[----:B0-----:R-:W-:Y:S01]  /*1590*/  R2UR UR4, R0 ;  /* 0x00000000000472ca */ /* 0x001fe200000e0000 */
[----:B-1----:R-:W-:-:S12]  /*15a0*/  ULEA UR6, UR7, UR6, 0x18 ;  /* 0x0000000607067291 */ /* 0x002fd8000f8ec03f */
[----:B------:R-:W-:-:S04]  /*15b0*/  ULEA.HI UR5, UR4, UR4, URZ, 0x1 ;  /* 0x0000000404057291 */ /* 0x000fc8000f8f083f */
[----:B------:R-:W-:-:S04]  /*15c0*/  ULOP3.LUT UR5, UR5, 0xffffe, URZ, 0xc0, !UPT ;  /* 0x000ffffe05057892 */ /* 0x000fc8000f8ec03f */
[----:B------:R-:W-:-:S03]  /*15d0*/  UIADD3 UR5, UR4, -UR5, URZ ;  /* 0x8000000504057290 */ /* 0x000fc6000fffe03f */
[----:B------:R-:W-:Y:S01]  /*15e0*/  ULDC UR4, c[0x0][0x28c] ;  /* 0x0000a30000047ab9 */ /* 0x000fe20000000800 */
[----:B------:R-:W-:Y:S01]  /*15f0*/  ULEA UR5, UR5, UR6, 0xc ;  /* 0x0000000605057291 */ /* 0x000fe2000f8e603f */
[----:B------:R-:W-:-:S03]  /*1600*/  ISETP.LT.AND P0, PT, RZ, UR4, PT ;  /* 0x00000004ff007c0c */ /* 0x000fc6000bf01270 */
[----:B------:R-:W-:-:S04]  /*1610*/  UIADD3 UR5, UR5, 0x180, URZ ;  /* 0x0000018005057890 */ /* 0x000fc8000fffe03f */
[----:B------:R-:W-:-:S04]  /*1620*/  USHF.R.U32.HI UR5, URZ, 0x4, UR5 ;  /* 0x000000043f057899 */ /* 0x000fc80008011605 */
[----:B------:R-:W-:-:S04]  /*1630*/  ULOP3.LUT UR5, UR5, 0x3fff, URZ, 0xc0, !UPT ;  /* 0x00003fff05057892 */ /* 0x000fc8000f8ec03f */
[----:B------:R-:W-:Y:S01]  /*1640*/  ULOP3.LUT UR45, UR5, 0x10000, URZ, 0xfc, !UPT ;  /* 0x00010000052d7892 */ /* 0x000fe2000f8efc3f */
[----:B---34-:R-:W-:Y:S11]  /*1650*/  @P0 BRA `(.L_x_18) ;  /* 0x0000000000400947 */ /* 0x018ff60003800000 */
[----:B------:R-:W-:Y:S01]  /*1660*/  MOV R0, 0x0 ;  /* 0x0000000000007802 */ /* 0x000fe20000000f00 */
[----:B------:R-:W-:Y:S01]  /*1670*/  ULDC.64 UR4, c[0x4][0x68] ;  /* 0x01001a0000047ab9 */ /* 0x000fe20000000a00 */
[----:B------:R-:W-:Y:S01]  /*1680*/  ULDC.64 UR6, c[0x4][0x8] ;  /* 0x0100020000067ab9 */ /* 0x000fe20000000a00 */
[----:B------:R-:W-:Y:S01]  /*1690*/  IMAD.U32 R4, RZ, RZ, UR4 ;  /* 0x00000004ff047e24 */ /* 0x000fe2000f8e00ff */
[----:B------:R0:W1:Y:S01]  /*16a0*/  LDC.64 R14, c[0x4][R0] ;  /* 0x01000000000e7b82 */ /* 0x0000620000000a00 */
[----:B------:R-:W-:Y:S01]  /*16b0*/  IMAD.U32 R5, RZ, RZ, UR5 ;  /* 0x00000005ff057e24 */ /* 0x000fe2000f8e00ff */
[----:B------:R-:W-:Y:S01]  /*16c0*/  ULDC.64 UR4, c[0x4][0x70] ;  /* 0x01001c0000047ab9 */ /* 0x000fe20000000a00 */
[----:B------:R-:W-:Y:S02]  /*16d0*/  IMAD.U32 R10, RZ, RZ, UR6 ;  /* 0x00000006ff0a7e24 */ /* 0x000fe4000f8e00ff */
[----:B------:R-:W-:Y:S02]  /*16e0*/  IMAD.U32 R6, RZ, RZ, UR4 ;  /* 0x00000004ff067e24 */ /* 0x000fe4000f8e00ff */
[----:B------:R-:W-:-:S02]  /*16f0*/  IMAD.U32 R7, RZ, RZ, UR5 ;  /* 0x00000005ff077e24 */ /* 0x000fc4000f8e00ff */
[----:B------:R-:W-:Y:S02]  /*1700*/  IMAD.U32 R11, RZ, RZ, UR7 ;  /* 0x00000007ff0b7e24 */ /* 0x000fe4000f8e00ff */
[----:B------:R-:W-:Y:S02]  /*1710*/  IMAD.MOV.U32 R8, RZ, RZ, 0x1e1 ;  /* 0x000001e1ff087424 */ /* 0x000fe400078e00ff */
[----:B------:R-:W-:Y:S02]  /*1720*/  IMAD.MOV.U32 R12, RZ, RZ, 0x1 ;  /* 0x00000001ff0c7424 */ /* 0x000fe400078e00ff */
[----:B0-----:R-:W-:-:S07]  /*1730*/  IMAD.MOV.U32 R13, RZ, RZ, RZ ;  /* 0x000000ffff0d7224 */ /* 0x001fce00078e00ff */
[----:B------:R-:W-:-:S07]  /*1740*/  LEPC R20, `(.L_x_18) ;  /* 0x000000001014794e */ /* 0x000fce0000000000 */
[----:B-1---5:R-:W-:Y:S05]  /*1750*/  CALL.ABS.NOINC R14 ;  /* 0x000000000e007343 */ /* 0x022fea0003c00000 */
.L_x_18:
[----:B------:R-:W-:-:S04]  /*1760*/  LOP3.LUT R0, R18, 0x1, RZ, 0xfc, !PT ;  /* 0x0000000112007812 */ /* 0x000fc800078efcff */
[----:B------:R-:W-:-:S13]  /*1770*/  ISETP.NE.AND P0, PT, R0, 0x3, PT ;  /* 0x000000030000780c */ /* 0x000fda0003f05270 */
[----:B------:R-:W-:Y:S05]  /*1780*/  @!P0 BRA `(.L_x_19) ;  /* 0x0000000000048947 */ /* 0x000fea0003800000 */
[----:B------:R-:W-:Y:S01]  /*1790*/  BPT.TRAP 0x1 ;  /* 0x000000040000795c */ /* 0x000fe20000300000 */
.L_x_19:
[----:B------:R-:W0:Y:S01]  /*17a0*/  S2UR UR5, SR_CgaCtaId ;  /* 0x00000000000579c3 */ /* 0x000e220000008800 */
[----:B------:R-:W-:Y:S01]  /*17b0*/  UMOV UR4, 0x400 ;  /* 0x0000040000047882 */ /* 0x000fe20000000000 */
[----:B------:R-:W-:Y:S02]  /*17c0*/  IMAD.U32 R0, RZ, RZ, UR40 ;  /* 0x00000028ff007e24 */ /* 0x000fe4000f8e00ff */
[----:B------:R-:W-:-:S03]  /*17d0*/  IMAD.U32 R3, RZ, RZ, UR41 ;  /* 0x00000029ff037e24 */ /* 0x000fc6000f8e00ff */
[----:B------:R-:W-:Y:S01]  /*17e0*/  SHF.L.U32 R0, R0, 0x1f, RZ ;  /* 0x0000001f00007819 */ /* 0x000fe200000006ff */
[----:B0-----:R-:W-:-:S06]  /*17f0*/  ULEA UR4, UR5, UR4, 0x18 ;  /* 0x0000000405047291 */ /* 0x001fcc000f8ec03f */
[----:B------:R-:W-:-:S04]  /*1800*/  IMAD.U32 R6, RZ, RZ, UR4 ;  /* 0x00000004ff067e24 */ /* 0x000fc8000f8e00ff */
[----:B------:R-:W-:-:S04]  /*1810*/  IMAD R3, R3, 0x8, R6 ;  /* 0x0000000803037824 */ /* 0x000fc800078e0206 */
[----:B------:R0:W1:Y:S01]  /*1820*/  SYNCS.PHASECHK.TRANS64.TRYWAIT P1, [R3+URZ], R0 ;  /* 0x00000000030075a7 */ /* 0x000062000802017f */
[----:B------:R-:W-:Y:S05]  /*1830*/  @!P0 BRA `(.L_x_20) ;  /* 0x0000000000048947 */ /* 0x000fea0003800000 */
[----:B------:R-:W-:Y:S01]  /*1840*/  BPT.TRAP 0x1 ;  /* 0x000000040000795c */ /* 0x000fe20000300000 */
.L_x_20:
[----:B------:R-:W-:-:S05]  /*1850*/  IMAD.U32 R4, RZ, RZ, UR44 ;  /* 0x0000002cff047e24 */ /* 0x000fca000f8e00ff */
[----:B------:R-:W-:Y:S01]  /*1860*/  ISETP.GE.AND P2, PT, R4, 0x1, PT ;  /* 0x000000010400780c */ /* 0x000fe20003f46270 */
[----:B-1----:R-:W-:-:S12]  /*1870*/  @P1 BRA `(.L_x_21) ;  /* 0x0000000000081947 */ /* 0x002fd80003800000 */
[----:B------:R-:W1:Y:S02]  /*1880*/  SYNCS.PHASECHK.TRANS64.TRYWAIT P1, [R3+URZ], R0 ;  /* 0x00000000030075a7 */ /* 0x000e64000802017f */
[----:B-1----:R-:W-:Y:S05]  /*1890*/  @!P1 BRA `(.L_x_22) ;  /* 0x0000005c00809947 */ /* 0x002fea0003800000 */
.L_x_21:
[----:B------:R-:W-:Y:S05]  /*18a0*/  WARPSYNC.ALL ;  /* 0x0000000000007948 */ /* 0x000fea0003800000 */
[----:B------:R-:W-:Y:S01]  /*18b0*/  R2UR UR4, R6 ;  /* 0x00000000060472ca */ /* 0x000fe200000e0000 */
[----:B------:R-:W-:Y:S01]  /*18c0*/  ULEA UR6, UR41, UR45, 0xa ;  /* 0x0000002d29067291 */ /* 0x000fe2000f8e503f */
[----:B------:R-:W-:Y:S01]  /*18d0*/  WARPGROUP.ARRIVE ;  /* 0x00000000000079c5 */ /* 0x000fe20000000000 */
[----:B------:R-:W-:Y:S01]  /*18e0*/  UMOV UR9, 0x80000020 ;  /* 0x8000002000097882 */ /* 0x000fe20000000000 */
[----:B------:R-:W-:Y:S01]  /*18f0*/  UMOV UR11, 0x80000020 ;  /* 0x80000020000b7882 */ /* 0x000fe20000000000 */
[----:B------:R-:W-:-:S03]  /*1900*/  UIADD3 UR7, UR6, 0x200, URZ ;  /* 0x0000020006077890 */ /* 0x000fc6000fffe03f */
[----:B------:R-:W-:-:S05]  /*1910*/  UMOV UR8, UR6 ;  /* 0x0000000600087c82 */ /* 0x000fca0008000000 */
[----:B------:R-:W-:-:S04]  /*1920*/  UIADD3 UR4, UR4, 0x2c180, URZ ;  /* 0x0002c18004047890 */ /* 0x000fc8000fffe03f */
[----:B------:R-:W-:-:S04]  /*1930*/  USHF.R.U32.HI UR4, URZ, 0x4, UR4 ;  /* 0x000000043f047899 */ /* 0x000fc80008011604 */
[----:B------:R-:W-:-:S04]  /*1940*/  ULOP3.LUT UR4, UR4, 0x3fff, URZ, 0xc0, !UPT ;  /* 0x00003fff04047892 */ /* 0x000fc8000f8ec03f */
[----:B------:R-:W-:-:S04]  /*1950*/  ULOP3.LUT UR4, UR4, 0x10000, URZ, 0xfc, !UPT ;  /* 0x0001000004047892 */ /* 0x000fc8000f8efc3f */
[----:B------:R-:W-:-:S07]  /*1960*/  ULEA UR5, UR41, UR4, 0x8 ;  /* 0x0000000429057291 */ /* 0x000fce000f8e403f */
[----:B------:R-:W-:Y:S02]  /*1970*/  UMOV UR10, UR5 ;  /* 0x00000005000a7c82 */ /* 0x000fe40008000000 */
[----:B------:R-:W-:Y:S01]  /*1980*/  IGMMA.64x64x32.S8.S8 R56, gdesc[UR8], RZ, !UPT, gsb0 ;  /* 0x01e00000083879f1 */ /* 0x000fe2000c0410ff */
[----:B------:R-:W-:Y:S01]  /*1990*/  UMOV UR8, UR7 ;  /* 0x0000000700087c82 */ /* 0x000fe20008000000 */
[----:B------:R-:W-:Y:S01]  /*19a0*/  UMOV UR9, 0x80000020 ;  /* 0x8000002000097882 */ /* 0x000fe20000000000 */
[----:B------:R-:W-:Y:S02]  /*19b0*/  WARPGROUP.DEPBAR.LE gsb0, 0x0 ;  /* 0x00008000000079c5 */ /* 0x000fe40000010000 */
[----:B------:R-:W-:-:S06]  /*19c0*/  WARPGROUP.ARRIVE ;  /* 0x00000000000079c5 */ /* 0x000fcc0000000000 */
[----:B------:R-:W-:Y:S01]  /*19d0*/  IGMMA.64x64x32.S8.S8 R24, gdesc[UR8], RZ, !UPT, gsb0 ;  /* 0x01e00000081879f1 */ /* 0x000fe2000c0410ff */
[----:B------:R-:W-:Y:S02]  /*19e0*/  UIADD3 UR8, UR6, 0x2, URZ ;  /* 0x0000000206087890 */ /* 0x000fe4000fffe03f */
[----:B------:R-:W-:Y:S01]  /*19f0*/  UIADD3 UR10, UR5, 0x2, URZ ;  /* 0x00000002050a7890 */ /* 0x000fe2000fffe03f */
[----:B------:R-:W-:Y:S01]  /*1a00*/  UMOV UR9, 0x80000020 ;  /* 0x8000002000097882 */ /* 0x000fe20000000000 */
[----:B------:R-:W-:Y:S01]  /*1a10*/  UMOV UR11, 0x80000020 ;  /* 0x80000020000b7882 */ /* 0x000fe20000000000 */
[----:B------:R-:W-:Y:S01]  /*1a20*/  UIADD3 UR6, UR6, 0x202, URZ ;  /* 0x0000020206067890 */ /* 0x000fe2000fffe03f */
[----:B------:R-:W-:Y:S02]  /*1a30*/  WARPGROUP.DEPBAR.LE gsb0, 0x0 ;  /* 0x00008000000079c5 */ /* 0x000fe40000010000 */
[----:B------:R-:W-:-:S06]  /*1a40*/  WARPGROUP.ARRIVE ;  /* 0x00000000000079c5 */ /* 0x000fcc0000000000 */
[----:B------:R-:W-:Y:S01]  /*1a50*/  IGMMA.64x64x32.S8.S8 R56, gdesc[UR8], R56, gsb0 ;  /* 0x01e00000083879f1 */ /* 0x000fe20008041038 */
[----:B------:R-:W-:Y:S01]  /*1a60*/  UMOV UR8, UR6 ;  /* 0x0000000600087c82 */ /* 0x000fe20008000000 */
[----:B------:R-:W-:Y:S01]  /*1a70*/  UMOV UR9, 0x80000020 ;  /* 0x8000002000097882 */ /* 0x000fe20000000000 */
[----:B------:R-:W-:Y:S02]  /*1a80*/  WARPGROUP.DEPBAR.LE gsb0, 0x0 ;  /* 0x00008000000079c5 */ /* 0x000fe40000010000 */
[----:B------:R-:W-:-:S06]  /*1a90*/  WARPGROUP.ARRIVE ;  /* 0x00000000000079c5 */ /* 0x000fcc0000000000 */
[----:B------:R-:W-:Y:S03]  /*1aa0*/  IGMMA.64x64x32.S8.S8 R24, gdesc[UR8], R24, gsb0 ;  /* 0x01e00000081879f1 */ /* 0x000fe60008041018 */
[----:B------:R-:W-:Y:S02]  /*1ab0*/  WARPGROUP.DEPBAR.LE gsb0, 0x0 ;  /* 0x00008000000079c5 */ /* 0x000fe40000010000 */
[----:B------:R-:W-:Y:S05]  /*1ac0*/  @!P2 BRA `(.L_x_23) ;  /* 0x000000040020a947 */ /* 0x000fea0003800000 */
[----:B------:R-:W-:Y:S01]  /*1ad0*/  UIADD3 UR5, UR41, 0x1, URZ ;  /* 0x0000000129057890 */ /* 0x000fe2000fffe03f */
[----:B01----:R-:W-:Y:S02]  /*1ae0*/  IMAD.U32 R0, RZ, RZ, UR44 ;  /* 0x0000002cff007e24 */ /* 0x003fe4000f8e00ff */
[----:B------:R-:W-:Y:S01]  /*1af0*/  IMAD.U32 R3, RZ, RZ, UR41 ;  /* 0x00000029ff037e24 */ /* 0x000fe2000f8e00ff */
[----:B------:R-:W-:-:S04]  /*1b00*/  UISETP.NE.AND UP0, UPT, UR5, 0xb, UPT ;  /* 0x0000000b0500788c */ /* 0x000fc8000bf05270 */
[----:B------:R-:W-:Y:S02]  /*1b10*/  USEL UR6, URZ, 0x1, UP0 ;  /* 0x000000013f067887 */ /* 0x000fe40008000000 */
[----:B------:R-:W-:Y:S02]  /*1b20*/  USEL UR5, UR5, URZ, UP0 ;  /* 0x0000003f05057287 */ /* 0x000fe40008000000 */
[----:B------:R-:W-:-:S06]  /*1b30*/  ULOP3.LUT UR6, UR40, UR6, URZ, 0x3c, !UPT ;  /* 0x0000000628067292 */ /* 0x000fcc000f8e3c3f */
[----:B------:R-:W-:-:S07]  /*1b40*/  IMAD.U32 R7, RZ, RZ, UR6 ;  /* 0x00000006ff077e24 */ /* 0x000fce000f8e00ff */
.L_x_30:
[----:B------:R-:W-:Y:S05]  /*1b50*/  @!P0 BRA `(.L_x_24) ;  /* 0x0000000000048947 */ /* 0x000fea0003800000 */
[----:B------:R-:W-:Y:S01]  /*1b60*/  BPT.TRAP 0x1 ;  /* 0x000000040000795c */ /* 0x000fe20000300000 */
.L_x_24:
[----:B------:R-:W0:Y:S01]  /*1b70*/  S2UR UR7, SR_CgaCtaId ;  /* 0x00000000000779c3 */ /* 0x000e220000008800 */
[----:B------:R-:W-:Y:S01]  /*1b80*/  UMOV UR6, 0x400 ;  /* 0x0000040000067882 */ /* 0x000fe20000000000 */
[----:B------:R-:W-:Y:S01]  /*1b90*/  IMAD.U32 R5, RZ, RZ, UR5 ;  /* 0x00000005ff057e24 */ /* 0x000fe2000f8e00ff */
[----:B------:R-:W-:Y:S01]  /*1ba0*/  SHF.L.U32 R4, R7, 0x1f, RZ ;  /* 0x0000001f07047819 */ /* 0x000fe200000006ff */
[----:B0-----:R-:W-:-:S06]  /*1bb0*/  ULEA UR6, UR7, UR6, 0x18 ;  /* 0x0000000607067291 */ /* 0x001fcc000f8ec03f */
[----:B------:R-:W-:-:S04]  /*1bc0*/  IMAD.U32 R6, RZ, RZ, UR6 ;  /* 0x00000006ff067e24 */ /* 0x000fc8000f8e00ff */
[----:B------:R-:W-:-:S04]  /*1bd0*/  IMAD R5, R5, 0x8, R6 ;  /* 0x0000000805057824 */ /* 0x000fc800078e0206 */
[----:B------:R0:W1:Y:S01]  /*1be0*/  SYNCS.PHASECHK.TRANS64.TRYWAIT P1, [R5+URZ], R4 ;  /* 0x00000004050075a7 */ /* 0x000062000802017f */
[----:B------:R-:W-:Y:S05]  /*1bf0*/  @!P0 BRA `(.L_x_25) ;  /* 0x0000000000048947 */ /* 0x000fea0003800000 */
[----:B------:R-:W-:Y:S01]  /*1c00*/  BPT.TRAP 0x1 ;  /* 0x000000040000795c */ /* 0x000fe20000300000 */
.L_x_25:
[----:B-1----:R-:W-:Y:S05]  /*1c10*/  @P1 BRA `(.L_x_26) ;  /* 0x0000000000081947 */ /* 0x002fea0003800000 */
[----:B------:R-:W1:Y:S02]  /*1c20*/  SYNCS.PHASECHK.TRANS64.TRYWAIT P1, [R5+URZ], R4 ;  /* 0x00000004050075a7 */ /* 0x000e64000802017f */
[----:B-1----:R-:W-:Y:S05]  /*1c30*/  @!P1 BRA `(.L_x_27) ;  /* 0x0000005800ac9947 */ /* 0x002fea0003800000 */
.L_x_26:
[----:B------:R-:W-:Y:S01]  /*1c40*/  ULEA UR6, UR5, UR4, 0x8 ;  /* 0x0000000405067291 */ /* 0x000fe2000f8e403f */
[----:B------:R-:W-:Y:S01]  /*1c50*/  WARPGROUP.ARRIVE ;  /* 0x00000000000079c5 */ /* 0x000fe20000000000 */
[----:B------:R-:W-:Y:S01]  /*1c60*/  ULEA UR7, UR5, UR45, 0xa ;  /* 0x0000002d05077291 */ /* 0x000fe2000f8e503f */
[----:B------:R-:W-:Y:S01]  /*1c70*/  UMOV UR11, 0x80000020 ;  /* 0x80000020000b7882 */ /* 0x000fe20000000000 */
[----:B------:R-:W-:Y:S02]  /*1c80*/  UMOV UR9, 0x80000020 ;  /* 0x8000002000097882 */ /* 0x000fe40000000000 */
[----:B------:R-:W-:Y:S01]  /*1c90*/  UIADD3 UR12, UR7, 0x200, URZ ;  /* 0x00000200070c7890 */ /* 0x000fe2000fffe03f */
[----:B------:R-:W-:Y:S02]  /*1ca0*/  UMOV UR10, UR6 ;  /* 0x00000006000a7c82 */ /* 0x000fe40008000000 */
[----:B------:R-:W-:Y:S02]  /*1cb0*/  UMOV UR8, UR7 ;  /* 0x0000000700087c82 */ /* 0x000fe40008000000 */
[----:B------:R-:W-:Y:S01]  /*1cc0*/  IGMMA.64x64x32.S8.S8 R56, gdesc[UR8], R56, gsb0 ;  /* 0x01e00000083879f1 */ /* 0x000fe20008041038 */
[----:B------:R-:W-:Y:S01]  /*1cd0*/  UMOV UR9, 0x80000020 ;  /* 0x8000002000097882 */ /* 0x000fe20000000000 */
[----:B------:R-:W-:Y:S01]  /*1ce0*/  UMOV UR8, UR12 ;  /* 0x0000000c00087c82 */ /* 0x000fe20008000000 */
[----:B------:R-:W-:-:S02]  /*1cf0*/  WARPGROUP.DEPBAR.LE gsb0, 0x0 ;  /* 0x00008000000079c5 */ /* 0x000fc40000010000 */
[----:B------:R-:W-:-:S06]  /*1d00*/  WARPGROUP.ARRIVE ;  /* 0x00000000000079c5 */ /* 0x000fcc0000000000 */
[----:B------:R-:W-:Y:S01]  /*1d10*/  IGMMA.64x64x32.S8.S8 R24, gdesc[UR8], R24, gsb0 ;  /* 0x01e00000081879f1 */ /* 0x000fe20008041018 */
        /* <DEDUP_REMOVED lines=15> */
[----:B------:R-:W-:Y:S01]  /*1e10*/  BPT.TRAP 0x1 ;  /* 0x000000040000795c */ /* 0x000fe20000300000 */
.L_x_28:
[----:B------:R-:W-:-:S13]  /*1e20*/  ISETP.NE.AND P1, PT, R22, RZ, PT ;  /* 0x000000ff1600720c */ /* 0x000fda0003f25270 */
[----:B01----:R-:W-:-:S04]  /*1e30*/  @P1 IMAD R4, R3, 0x8, R6 ;  /* 0x0000000803041824 */ /* 0x003fc800078e0206 */
[----:B------:R-:W-:-:S05]  /*1e40*/  @P1 VIADD R4, R4, 0x58 ;  /* 0x0000005804041836 */ /* 0x000fca0000000000 */
[----:B------:R-:W-:-:S04]  /*1e50*/  @P1 PRMT R4, R19, 0x654, R4 ;  /* 0x0000065413041816 */ /* 0x000fc80000000004 */
[----:B------:R0:W-:Y:S01]  /*1e60*/  @P1 SYNCS.ARRIVE.TRANS64.RED.A1T0 RZ, [R4+URZ], RZ ;  /* 0x000000ff04ff19a7 */ /* 0x0001e2000810043f */
[----:B------:R-:W-:-:S13]  /*1e70*/  ISETP.GT.U32.AND P1, PT, R18, 0x1, PT ;  /* 0x000000011200780c */ /* 0x000fda0003f24070 */
[----:B0-----:R-:W-:Y:S05]  /*1e80*/  @P1 BRA `(.L_x_29) ;  /* 0x0000000000041947 */ /* 0x001fea0003800000 */
[----:B------:R-:W-:Y:S01]  /*1e90*/  BPT.TRAP 0x1 ;  /* 0x000000040000795c */ /* 0x000fe20000300000 */
.L_x_29:
[----:B------:R-:W-:Y:S01]  /*1ea0*/  UIADD3 UR5, UR5, 0x1, URZ ;  /* 0x0000000105057890 */ /* 0x000fe2000fffe03f */
[C---:B------:R-:W-:Y:S01]  /*1eb0*/  ISETP.GT.AND P2, PT, R0.reuse, 0x1, PT ;  /* 0x000000010000780c */ /* 0x040fe20003f44270 */
[----:B------:R-:W-:Y:S02]  /*1ec0*/  VIADD R3, R3, 0x1 ;  /* 0x0000000103037836 */ /* 0x000fe40000000000 */
[----:B------:R-:W-:Y:S01]  /*1ed0*/  UISETP.NE.AND UP0, UPT, UR5, 0xb, UPT ;  /* 0x0000000b0500788c */ /* 0x000fe2000bf05270 */
[----:B------:R-:W-:Y:S02]  /*1ee0*/  VIADD R0, R0, 0xffffffff ;  /* 0xffffffff00007836 */ /* 0x000fe40000000000 */
[C---:B------:R-:W-:Y:S01]  /*1ef0*/  ISETP.NE.AND P1, PT, R3.reuse, 0xb, PT ;  /* 0x0000000b0300780c */ /* 0x040fe20003f25270 */
[----:B------:R-:W-:Y:S02]  /*1f00*/  USEL UR6, URZ, 0x1, UP0 ;  /* 0x000000013f067887 */ /* 0x000fe40008000000 */
[----:B------:R-:W-:Y:S01]  /*1f10*/  USEL UR5, UR5, URZ, UP0 ;  /* 0x0000003f05057287 */ /* 0x000fe20008000000 */
[----:B------:R-:W-:-:S03]  /*1f20*/  SEL R3, R3, RZ, P1 ;  /* 0x000000ff03037207 */ /* 0x000fc60000800000 */
[----:B------:R-:W-:Y:S01]  /*1f30*/  LOP3.LUT R7, R7, UR6, RZ, 0x3c, !PT ;  /* 0x0000000607077c12 */ /* 0x000fe2000f8e3cff */
[----:B------:R-:W-:Y:S07]  /*1f40*/  @P2 BRA `(.L_x_30) ;  /* 0xfffffffc00002947 */ /* 0x000fee000383ffff */
.L_x_23:
[----:B01----:R-:W0:Y:S02]  /*1f50*/  LDC R0, c[0x0][0x28c] ;  /* 0x0000a300ff007b82 */ /* 0x003e240000000800 */
[----:B0-----:R-:W-:-:S13]  /*1f60*/  ISETP.GE.AND P1, PT, R0, 0x1, PT ;  /* 0x000000010000780c */ /* 0x001fda0003f26270 */
[----:B------:R-:W-:Y:S05]  /*1f70*/  @!P1 BRA `(.L_x_31) ;  /* 0x0000000000449947 */ /* 0x000fea0003800000 */
[----:B------:R-:W-:Y:S05]  /*1f80*/  @!P0 BRA `(.L_x_32) ;  /* 0x0000000000048947 */ /* 0x000fea0003800000 */
[----:B------:R-:W-:Y:S01]  /*1f90*/  BPT.TRAP 0x1 ;  /* 0x000000040000795c */ /* 0x000fe20000300000 */
.L_x_32:
[----:B------:R-:W-:-:S13]  /*1fa0*/  ISETP.NE.AND P0, PT, R22, RZ, PT ;  /* 0x000000ff1600720c */ /* 0x000fda0003f05270 */
[----:B------:R-:W-:-:S05]  /*1fb0*/  VOTEU.ANY UP0, P0 ;  /* 0x00000000003f7886 */ /* 0x000fca0000000100 */
[----:B------:R-:W-:-:S06]  /*1fc0*/  @UP0 UIADD3 UR4, UR44, UR41, URZ ;  /* 0x000000292c040290 */ /* 0x000fcc000fffe03f */
[----:B------:R-:W-:Y:S02]  /*1fd0*/  IMAD.U32 R4, RZ, RZ, UR4 ;  /* 0x00000004ff047e24 */ /* 0x000fe4000f8e00ff */
[----:B------:R-:W-:Y:S02]  /*1fe0*/  IMAD.U32 R3, RZ, RZ, UR4 ;  /* 0x00000004ff037e24 */ /* 0x000fe4000f8e00ff */
[----:B------:R-:W-:-:S05]  /*1ff0*/  @P0 IMAD.WIDE.U32 R4, R4, -0x45d1745d, RZ ;  /* 0xba2e8ba304040825 */ /* 0x000fca00078e00ff */
[----:B------:R-:W-:-:S05]  /*2000*/  @P0 SHF.R.U32.HI R0, RZ, 0x3, R5 ;  /* 0x00000003ff000819 */ /* 0x000fca0000011605 */
[----:B------:R-:W-:-:S04]  /*2010*/  @P0 IMAD R0, R0, -0xb, R3 ;  /* 0xfffffff500000824 */ /* 0x000fc800078e0203 */
[----:B------:R-:W-:-:S04]  /*2020*/  @P0 IMAD R0, R0, 0x8, R6 ;  /* 0x0000000800000824 */ /* 0x000fc800078e0206 */
[----:B------:R-:W-:-:S05]  /*2030*/  @P0 VIADD R0, R0, 0x58 ;  /* 0x0000005800000836 */ /* 0x000fca0000000000 */
[----:B------:R-:W-:-:S04]  /*2040*/  @P0 PRMT R0, R19, 0x654, R0 ;  /* 0x0000065413000816 */ /* 0x000fc80000000000 */
[----:B------:R0:W-:Y:S01]  /*2050*/  @P0 SYNCS.ARRIVE.TRANS64.RED.A1T0 RZ, [R0+URZ], RZ ;  /* 0x000000ff00ff09a7 */ /* 0x0001e2000810043f */
[----:B------:R-:W-:-:S13]  /*2060*/  ISETP.GT.U32.AND P0, PT, R18, 0x1, PT ;  /* 0x000000011200780c */ /* 0x000fda0003f04070 */
[----:B0-----:R-:W-:Y:S05]  /*2070*/  @P0 BRA `(.L_x_31) ;  /* 0x0000000000040947 */ /* 0x001fea0003800000 */
[----:B------:R-:W-:Y:S01]  /*2080*/  BPT.TRAP 0x1 ;  /* 0x000000040000795c */ /* 0x000fe20000300000 */
.L_x_31:
[----:B------:R-:W-:Y:S01]  /*2090*/  IMAD.SHL.U32 R3, R100, 0x40, RZ ;  /* 0x0000004064037824 */ /* 0x000fe200078e00ff */
[----:B------:R-:W-:Y:S01]  /*20a0*/  UIADD3 UR41, UR43, UR41, URZ ;  /* 0x000000292b297290 */ /* 0x000fe2000fffe03f */
[----:B------:R-:W-:Y:S01]  /*20b0*/  IMAD.SHL.U32 R12, R99, 0x100, RZ ;  /* 0x00000100630c7824 */ /* 0x000fe200078e00ff */
[----:B------:R-:W-:Y:S01]  /*20c0*/  ULDC UR7, c[0x0][0x288] ;  /* 0x0000a20000077ab9 */ /* 0x000fe20000000800 */
[----:B------:R-:W-:Y:S01]  /*20d0*/  ULDC UR10, c[0x0][0x284] ;  /* 0x0000a100000a7ab9 */ /* 0x000fe20000000800 */
[----:B------:R-:W-:Y:S01]  /*20e0*/  UISETP.GT.U32.AND UP0, UPT, UR41, 0xa, UPT ;  /* 0x0000000a2900788c */ /* 0x000fe2000bf04070 */
[C---:B------:R-:W-:Y:S01]  /*20f0*/  ISETP.GE.AND P0, PT, R3.reuse, UR7, PT ;  /* 0x0000000703007c0c */ /* 0x040fe2000bf06270 */
[----:B------:R-:W-:Y:S01]  /*2100*/  UISETP.GE.U32.AND UP1, UPT, UR43, 0xb, UPT ;  /* 0x0000000b2b00788c */ /* 0x000fe2000bf26070 */
[----:B------:R-:W-:Y:S01]  /*2110*/  SHF.R.S32.HI R104, RZ, 0x1f, R23 ;  /* 0x0000001fff687819 */ /* 0x000fe20000011417 */
[----:B------:R-:W-:Y:S01]  /*2120*/  UISETP.LT.U32.AND UP0, UPT, UR43, 0xb, UP0 ;  /* 0x0000000b2b00788c */ /* 0x000fe20008701070 */
[----:B------:R-:W-:Y:S01]  /*2130*/  ISETP.GE.OR P0, PT, R12, UR10, P0 ;  /* 0x0000000a0c007c0c */ /* 0x000fe20008706670 */
[----:B------:R-:W-:Y:S01]  /*2140*/  UIMAD.WIDE.U32 UR4, UR41, -0x45d1745d, URZ ;  /* 0xba2e8ba3290478a5 */ /* 0x000fe2000f8e003f */
[----:B------:R-:W-:Y:S01]  /*2150*/  LOP3.LUT R20, R3, 0x6, R94, 0xf8, !PT ;  /* 0x0000000603147812 */ /* 0x000fe200078ef85e */
[----:B------:R-:W-:Y:S01]  /*2160*/  USEL UR6, URZ, 0x1, !UP0 ;  /* 0x000000013f067887 */ /* 0x000fe2000c000000 */
[----:B------:R-:W-:-:S02]  /*2170*/  ULDC.64 UR8, c[0x0][0x5d0] ;  /* 0x0001740000087ab9 */ /* 0x000fc40000000a00 */
[----:B------:R-:W-:Y:S01]  /*2180*/  SHF.R.S32.HI R21, RZ, 0x1f, R20 ;  /* 0x0000001fff157819 */ /* 0x000fe20000011414 */
[----:B------:R-:W-:Y:S01]  /*2190*/  IMAD R0, R104, UR8, RZ ;  /* 0x0000000868007c24 */ /* 0x000fe2000f8e02ff */
[----:B------:R-:W-:Y:S02]  /*21a0*/  USHF.R.U32.HI UR4, URZ, 0x3, UR5 ;  /* 0x000000033f047899 */ /* 0x000fe40008011605 */
[----:B------:R-:W-:Y:S01]  /*21b0*/  ULOP3.LUT UR40, UR40, UR6, URZ, 0x3c, !UPT ;  /* 0x0000000628287292 */ /* 0x000fe2000f8e3c3f */
[C---:B------:R-:W-:Y:S01]  /*21c0*/  IMAD R7, R23.reuse, UR9, R0 ;  /* 0x0000000917077c24 */ /* 0x040fe2000f8e0200 */
[----:B------:R-:W-:Y:S01]  /*21d0*/  UIMAD UR41, UR4, -0xb, UR41 ;  /* 0xfffffff5042978a4 */ /* 0x000fe2000f8e0229 */
[----:B------:R-:W-:Y:S01]  /*21e0*/  IMAD.WIDE.U32 R4, R23, UR8, R20 ;  /* 0x0000000817047c25 */ /* 0x000fe2000f8e0014 */
[----:B------:R-:W-:-:S03]  /*21f0*/  @UP1 ULOP3.LUT UR40, UR40, 0x1, UR4, 0x78, !UPT ;  /* 0x0000000128281892 */ /* 0x000fc6000f8e7804 */
[----:B------:R-:W-:Y:S02]  /*2200*/  IMAD.IADD R5, R5, 0x1, R7 ;  /* 0x0000000105057824 */ /* 0x000fe400078e0207 */
[----:B------:R-:W-:Y:S01]  /*2210*/  IMAD.MOV.U32 R0, RZ, RZ, -0x1 ;  /* 0xffffffffff007424 */ /* 0x000fe200078e00ff */
[----:B------:R-:W-:Y:S06]  /*2220*/  @P0 BRA `(.L_x_33) ;  /* 0x0000003400000947 */ /* 0x000fec0003800000 */
[----:B------:R-:W0:Y:S01]  /*2230*/  LDC.64 R100, c[0x0][0x5c8] ;  /* 0x00017200ff647b82 */ /* 0x000e220000000a00 */
[----:B------:R-:W-:Y:S01]  /*2240*/  IMAD.WIDE R10, R99, 0x100, R88 ;  /* 0x00000100630a7825 */ /* 0x000fe200078e0258 */
[----:B------:R-:W-:Y:S01]  /*2250*/  ULDC.64 UR4, c[0x0][0x5c0] ;  /* 0x0001700000047ab9 */ /* 0x000fe20000000a00 */
[----:B------:R-:W-:Y:S02]  /*2260*/  BSSY B0, `(.L_x_33) ;  /* 0x000033c000007945 */ /* 0x000fe40003800000 */
[----:B------:R-:W-:Y:S02]  /*2270*/  IMAD.IADD R99, R97, 0x1, -R12 ;  /* 0x0000000161637824 */ /* 0x000fe400078e0a0c */
[----:B------:R-:W-:Y:S02]  /*2280*/  IMAD.IADD R3, R92, 0x1, -R3 ;  /* 0x000000015c037824 */ /* 0x000fe400078e0a03 */
[-C--:B0-----:R-:W-:Y:S01]  /*2290*/  IMAD R6, R11, R100.reuse, RZ ;  /* 0x000000640b067224 */ /* 0x081fe200078e02ff */
[----:B------:R-:W-:Y:S01]  /*22a0*/  SHF.L.U64.HI R13, R100, 0x7, R101 ;  /* 0x00000007640d7819 */ /* 0x000fe20000010265 */
[----:B------:R-:W-:-:S04]  /*22b0*/  IMAD.WIDE.U32 R4, R10, R100, R4 ;  /* 0x000000640a047225 */ /* 0x000fc800078e0004 */
[----:B------:R-:W-:Y:S01]  /*22c0*/  IMAD R7, R10, R101, R6 ;  /* 0x000000650a077224 */ /* 0x000fe200078e0206 */
[----:B------:R-:W-:Y:S01]  /*22d0*/  IADD3 R14, P0, R4, UR4, RZ ;  /* 0x00000004040e7c10 */ /* 0x000fe2000ff1e0ff */
[C---:B------:R-:W-:Y:S02]  /*22e0*/  IMAD.SHL.U32 R9, R100.reuse, 0x80, RZ ;  /* 0x0000008064097824 */ /* 0x040fe400078e00ff */
[----:B------:R-:W-:Y:S01]  /*22f0*/  IMAD.IADD R7, R5, 0x1, R7 ;  /* 0x0000000105077824 */ /* 0x000fe200078e0207 */
[-C--:B------:R-:W-:Y:S02]  /*2300*/  LEA R4, P1, R100, R14.reuse, 0x3 ;  /* 0x0000000e64047211 */ /* 0x080fe400078218ff */
[----:B------:R-:W-:Y:S02]  /*2310*/  IADD3 R6, P2, R9, R14, RZ ;  /* 0x0000000e09067210 */ /* 0x000fe40007f5e0ff */
[----:B------:R-:W-:Y:S02]  /*2320*/  IADD3.X R15, R7, UR5, RZ, P0, !PT ;  /* 0x00000005070f7c10 */ /* 0x000fe400087fe4ff */
[----:B-----5:R-:W-:-:S02]  /*2330*/  ISETP.NE.AND P0, PT, R91, RZ, PT ;  /* 0x000000ff5b00720c */ /* 0x020fc40003f05270 */
[----:B------:R-:W-:Y:S01]  /*2340*/  LEA.HI.X R5, R100, R15, R101, 0x3, P1 ;  /* 0x0000000f64057211 */ /* 0x000fe200008f1c65 */
[----:B------:R-:W-:Y:S01]  /*2350*/  IMAD.X R7, R13, 0x1, R15, P2 ;  /* 0x000000010d077824 */ /* 0x000fe200010e060f */
[----:B------:R-:W-:-:S05]  /*2360*/  IADD3 R8, P1, R9, R4, RZ ;  /* 0x0000000409087210 */ /* 0x000fca0007f3e0ff */
[----:B------:R-:W-:-:S04]  /*2370*/  IMAD.X R9, R13, 0x1, R5, P1 ;  /* 0x000000010d097824 */ /* 0x000fc800008e0605 */
[----:B------:R-:W-:Y:S05]  /*2380*/  @!P0 BRA `(.L_x_34) ;  /* 0x0000002400948947 */ /* 0x000fea0003800000 */
[----:B------:R-:W0:Y:S01]  /*2390*/  LDC.64 R102, c[0x0][0x5b0] ;  /* 0x00016c00ff667b82 */ /* 0x000e220000000a00 */
[----:B------:R-:W-:Y:S01]  /*23a0*/  ULDC.64 UR4, c[0x0][0x5b8] ;  /* 0x00016e0000047ab9 */ /* 0x000fe20000000a00 */
[----:B------:R-:W-:Y:S01]  /*23b0*/  ISETP.GE.AND P0, PT, R99, 0x1, PT ;  /* 0x000000016300780c */ /* 0x000fe20003f06270 */
[----:B------:R-:W-:Y:S01]  /*23c0*/  IMAD R100, R104, UR4, RZ ;  /* 0x0000000468647c24 */ /* 0x000fe2000f8e02ff */
[----:B------:R-:W-:Y:S01]  /*23d0*/  BSSY B1, `(.L_x_35) ;  /* 0x0000010000017945 */ /* 0x000fe20003800000 */
[----:B------:R-:W-:Y:S01]  /*23e0*/  IMAD.WIDE.U32 R20, R23, UR4, R20 ;  /* 0x0000000417147c25 */ /* 0x000fe2000f8e0014 */
[----:B------:R-:W-:Y:S02]  /*23f0*/  ISETP.LT.OR P3, PT, R3, 0x1, !P0 ;  /* 0x000000010300780c */ /* 0x000fe40004761670 */
[----:B------:R-:W1:Y:S01]  /*2400*/  LDC.64 R12, c[0x0][0x5a8] ;  /* 0x00016a00ff0c7b82 */ /* 0x000e620000000a00 */
[----:B------:R-:W-:Y:S02]  /*2410*/  IMAD R23, R23, UR5, R100 ;  /* 0x0000000517177c24 */ /* 0x000fe4000f8e0264 */
[----:B------:R-:W-:-:S02]  /*2420*/  IMAD.MOV.U32 R100, RZ, RZ, R20 ;  /* 0x000000ffff647224 */ /* 0x000fc400078e0014 */
[----:B------:R-:W-:Y:S02]  /*2430*/  IMAD.IADD R101, R21, 0x1, R23 ;  /* 0x0000000115657824 */ /* 0x000fe400078e0217 */
[-C--:B0-----:R-:W-:Y:S01]  /*2440*/  IMAD R23, R11, R102.reuse, RZ ;  /* 0x000000660b177224 */ /* 0x081fe200078e02ff */
[----:B------:R-:W-:Y:S01]  /*2450*/  SHF.L.U64.HI R107, R102, 0x3, R103 ;  /* 0x00000003666b7819 */ /* 0x000fe20000010267 */
[----:B------:R-:W-:-:S04]  /*2460*/  IMAD.WIDE.U32 R104, R10, R102, R100 ;  /* 0x000000660a687225 */ /* 0x000fc800078e0064 */
[----:B------:R-:W-:Y:S01]  /*2470*/  IMAD R111, R10, R103, R23 ;  /* 0x000000670a6f7224 */ /* 0x000fe200078e0217 */
[----:B-1----:R-:W-:Y:S01]  /*2480*/  IADD3 R104, P1, R104, R12, RZ ;  /* 0x0000000c68687210 */ /* 0x002fe20007f3e0ff */
[----:B------:R-:W-:-:S03]  /*2490*/  IMAD.SHL.U32 R106, R102, 0x8, RZ ;  /* 0x00000008666a7824 */ /* 0x000fc600078e00ff */
[----:B------:R-:W-:Y:S01]  /*24a0*/  IADD3.X R105, R13, R105, R111, P1, !PT ;  /* 0x000000690d697210 */ /* 0x000fe20000ffe46f */
[----:B------:R-:W-:Y:S08]  /*24b0*/  @P3 BRA `(.L_x_36) ;  /* 0x0000000000043947 */ /* 0x000ff00003800000 */
[----:B------:R0:W5:Y:S02]  /*24c0*/  LDG.E.U8 R98, desc[UR38][R104.64] ;  /* 0x0000002668627981 */ /* 0x000164000c1e1100 */
.L_x_36:
[----:B------:R-:W-:Y:S05]  /*24d0*/  BSYNC B1 ;  /* 0x0000000000017941 */ /* 0x000fea0003800000 */
.L_x_35:
[----:B-----5:R-:W-:Y:S01]  /*24e0*/  LOP3.LUT R23, R98, 0xffff, RZ, 0xc0, !PT ;  /* 0x0000ffff62177812 */ /* 0x020fe200078ec0ff */
[----:B------:R-:W-:Y:S01]  /*24f0*/  IMAD.WIDE.U32 R108, R10, R102, R106 ;  /* 0x000000660a6c7225 */ /* 0x000fe200078e006a */
[----:B------:R-:W-:Y:S01]  /*2500*/  ISETP.LT.OR P4, PT, R3, 0x2, !P0 ;  /* 0x000000020300780c */ /* 0x000fe20004781670 */
[----:B------:R-:W-:Y:S01]  /*2510*/  BSSY B1, `(.L_x_37) ;  /* 0x000000e000017945 */ /* 0x000fe20003800000 */
[----:B------:R-:W-:Y:S01]  /*2520*/  PRMT R110, R23, 0x8880, RZ ;  /* 0x00008880176e7816 */ /* 0x000fe200000000ff */
[----:B------:R-:W-:Y:S01]  /*2530*/  IMAD.IADD R109, R111, 0x1, R109 ;  /* 0x000000016f6d7824 */ /* 0x000fe200078e026d */
[----:B------:R-:W-:Y:S02]  /*2540*/  IADD3 R108, P2, P5, R20, R12, R108 ;  /* 0x0000000c146c7210 */ /* 0x000fe40007d5e06c */
[----:B------:R-:W-:Y:S01]  /*2550*/  ISETP.GE.AND P1, PT, R99, 0x9, PT ;  /* 0x000000096300780c */ /* 0x000fe20003f26270 */
[----:B------:R-:W-:Y:S01]  /*2560*/  IMAD R23, R110, R91, RZ ;  /* 0x0000005b6e177224 */ /* 0x000fe200078e02ff */
[----:B------:R-:W-:-:S02]  /*2570*/  IADD3.X R109, R101, R13, R109, P2, P5 ;  /* 0x0000000d656d7210 */ /* 0x000fc400017ea46d */
[----:B------:R-:W-:Y:S01]  /*2580*/  ISETP.LT.OR P2, PT, R3, 0x1, !P1 ;  /* 0x000000010300780c */ /* 0x000fe20004f41670 */
[----:B------:R-:W-:-:S05]  /*2590*/  @!P3 IMAD R111, R56, R90, R23 ;  /* 0x0000005a386fb224 */ /* 0x000fca00078e0217 */
[----:B------:R1:W-:Y:S01]  /*25a0*/  @!P3 STG.E.U8 desc[UR38][R14.64], R111 ;  /* 0x0000006f0e00b986 */ /* 0x0003e2000c101126 */
[----:B------:R-:W-:Y:S06]  /*25b0*/  @P4 BRA `(.L_x_38) ;  /* 0x00000000000c4947 */ /* 0x000fec0003800000 */
[----:B------:R-:W2:Y:S02]  /*25c0*/  LDG.E.U8 R98, desc[UR38][R104.64+0x1] ;  /* 0x0000012668627981 */ /* 0x000ea4000c1e1100 */
[----:B--2---:R-:W-:-:S05]  /*25d0*/  PRMT R56, R98, 0x8880, RZ ;  /* 0x0000888062387816 */ /* 0x004fca00000000ff */
[----:B------:R-:W-:-:S07]  /*25e0*/  IMAD R23, R56, R91, RZ ;  /* 0x0000005b38177224 */ /* 0x000fce00078e02ff */
.L_x_38:
[----:B------:R-:W-:Y:S05]  /*25f0*/  BSYNC B1 ;  /* 0x0000000000017941 */ /* 0x000fea0003800000 */
.L_x_37:
[----:B------:R-:W-:Y:S01]  /*2600*/  @!P4 IMAD R57, R57, R90, R23 ;  /* 0x0000005a3939c224 */ /* 0x000fe200078e0217 */
[----:B------:R-:W-:Y:S04]  /*2610*/  BSSY B1, `(.L_x_39) ;  /* 0x0000006000017945 */ /* 0x000fe80003800000 */
[----:B------:R2:W-:Y:S01]  /*2620*/  @!P4 STG.E.U8 desc[UR38][R14.64+0x1], R57 ;  /* 0x000001390e00c986 */ /* 0x0005e2000c101126 */
[----:B------:R-:W-:Y:S05]  /*2630*/  @P2 BRA `(.L_x_40) ;  /* 0x00000000000c2947 */ /* 0x000fea0003800000 */
[----:B------:R-:W3:Y:S02]  /*2640*/  LDG.E.U8 R98, desc[UR38][R108.64] ;  /* 0x000000266c627981 */ /* 0x000ee4000c1e1100 */
[----:B---3--:R-:W-:-:S05]  /*2650*/  PRMT R56, R98, 0x8880, RZ ;  /* 0x0000888062387816 */ /* 0x008fca00000000ff */
[----:B------:R-:W-:-:S07]  /*2660*/  IMAD R23, R56, R91, RZ ;  /* 0x0000005b38177224 */ /* 0x000fce00078e02ff */
.L_x_40:
[----:B------:R-:W-:Y:S05]  /*2670*/  BSYNC B1 ;  /* 0x0000000000017941 */ /* 0x000fea0003800000 */
.L_x_39:
[C---:B------:R-:W-:Y:S01]  /*2680*/  ISETP.LT.OR P4, PT, R3.reuse, 0x2, !P1 ;  /* 0x000000020300780c */ /* 0x040fe20004f81670 */
[----:B--2---:R-:W-:Y:S01]  /*2690*/  @!P2 IMAD R57, R58, R90, R23 ;  /* 0x0000005a3a39a224 */ /* 0x004fe200078e0217 */
[----:B------:R-:W-:Y:S01]  /*26a0*/  BSSY B1, `(.L_x_41) ;  /* 0x0000009000017945 */ /* 0x000fe20003800000 */
[C---:B------:R-:W-:Y:S02]  /*26b0*/  ISETP.LT.OR P3, PT, R3.reuse, 0x9, !P0 ;  /* 0x000000090300780c */ /* 0x040fe40004761670 */
[C---:B------:R-:W-:Y:S01]  /*26c0*/  ISETP.LT.OR P5, PT, R3.reuse, 0xa, !P0 ;  /* 0x0000000a0300780c */ /* 0x040fe200047a1670 */
[----:B------:R2:W-:Y:S01]  /*26d0*/  @!P2 STG.E.U8 desc[UR38][R4.64], R57 ;  /* 0x000000390400a986 */ /* 0x0005e2000c101126 */
[----:B------:R-:W-:-:S06]  /*26e0*/  ISETP.LT.OR P2, PT, R3, 0x9, !P1 ;  /* 0x000000090300780c */ /* 0x000fcc0004f41670 */
[----:B------:R-:W-:Y:S07]  /*26f0*/  @P4 BRA `(.L_x_42) ;  /* 0x00000000000c4947 */ /* 0x000fee0003800000 */
[----:B------:R-:W3:Y:S02]  /*2700*/  LDG.E.U8 R98, desc[UR38][R108.64+0x1] ;  /* 0x000001266c627981 */ /* 0x000ee4000c1e1100 */
[----:B---3--:R-:W-:-:S05]  /*2710*/  PRMT R56, R98, 0x8880, RZ ;  /* 0x0000888062387816 */ /* 0x008fca00000000ff */
[----:B------:R-:W-:-:S07]  /*2720*/  IMAD R23, R56, R91, RZ ;  /* 0x0000005b38177224 */ /* 0x000fce00078e02ff */
.L_x_42:
[----:B------:R-:W-:Y:S05]  /*2730*/  BSYNC B1 ;  /* 0x0000000000017941 */ /* 0x000fea0003800000 */
.L_x_41:
[----:B------:R-:W-:Y:S01]  /*2740*/  @!P4 IMAD R59, R59, R90, R23 ;  /* 0x0000005a3b3bc224 */ /* 0x000fe200078e0217 */
[----:B------:R-:W-:Y:S04]  /*2750*/  BSSY B1, `(.L_x_43) ;  /* 0x0000006000017945 */ /* 0x000fe80003800000 */
[----:B------:R3:W-:Y:S01]  /*2760*/  @!P4 STG.E.U8 desc[UR38][R4.64+0x1], R59 ;  /* 0x0000013b0400c986 */ /* 0x0007e2000c101126 */
[----:B------:R-:W-:Y:S05]  /*2770*/  @P3 BRA `(.L_x_44) ;  /* 0x00000000000c3947 */ /* 0x000fea0003800000 */
[----:B------:R-:W4:Y:S02]  /*2780*/  LDG.E.U8 R98, desc[UR38][R104.64+0x8] ;  /* 0x0000082668627981 */ /* 0x000f24000c1e1100 */
[----:B----4-:R-:W-:-:S05]  /*2790*/  PRMT R56, R98, 0x8880, RZ ;  /* 0x0000888062387816 */ /* 0x010fca00000000ff */
[----:B------:R-:W-:-:S07]  /*27a0*/  IMAD R23, R56, R91, RZ ;  /* 0x0000005b38177224 */ /* 0x000fce00078e02ff */
.L_x_44:
[----:B------:R-:W-:Y:S05]  /*27b0*/  BSYNC B1 ;  /* 0x0000000000017941 */ /* 0x000fea0003800000 */
.L_x_43:
[----:B--2---:R-:W-:Y:S01]  /*27c0*/  @!P3 IMAD R57, R60, R90, R23 ;  /* 0x0000005a3c39b224 */ /* 0x004fe200078e0217 */
[----:B------:R-:W-:Y:S04]  /*27d0*/  BSSY B1, `(.L_x_45) ;  /* 0x0000006000017945 */ /* 0x000fe80003800000 */
[----:B------:R2:W-:Y:S01]  /*27e0*/  @!P3 STG.E.U8 desc[UR38][R14.64+0x8], R57 ;  /* 0x000008390e00b986 */ /* 0x0005e2000c101126 */
[----:B------:R-:W-:Y:S05]  /*27f0*/  @P5 BRA `(.L_x_46) ;  /* 0x00000000000c5947 */ /* 0x000fea0003800000 */
[----:B------:R-:W4:Y:S02]  /*2800*/  LDG.E.U8 R98, desc[UR38][R104.64+0x9] ;  /* 0x0000092668627981 */ /* 0x000f24000c1e1100 */
[----:B----4-:R-:W-:-:S05]  /*2810*/  PRMT R56, R98, 0x8880, RZ ;  /* 0x0000888062387816 */ /* 0x010fca00000000ff */
[----:B------:R-:W-:-:S07]  /*2820*/  IMAD R23, R56, R91, RZ ;  /* 0x0000005b38177224 */ /* 0x000fce00078e02ff */
.L_x_46:
[----:B------:R-:W-:Y:S05]  /*2830*/  BSYNC B1 ;  /* 0x0000000000017941 */ /* 0x000fea0003800000 */
.L_x_45:
[----:B------:R-:W-:Y:S01]  /*2840*/  @!P5 IMAD R61, R61, R90, R23 ;  /* 0x0000005a3d3dd224 */ /* 0x000fe200078e0217 */
[----:B------:R-:W-:Y:S04]  /*2850*/  BSSY B1, `(.L_x_47) ;  /* 0x0000006000017945 */ /* 0x000fe80003800000 */
[----:B------:R4:W-:Y:S01]  /*2860*/  @!P5 STG.E.U8 desc[UR38][R14.64+0x9], R61 ;  /* 0x0000093d0e00d986 */ /* 0x0009e2000c101126 */
[----:B------:R-:W-:Y:S05]  /*2870*/  @P2 BRA `(.L_x_48) ;  /* 0x00000000000c2947 */ /* 0x000fea0003800000 */
[----:B------:R-:W5:Y:S02]  /*2880*/  LDG.E.U8 R98, desc[UR38][R108.64+0x8] ;  /* 0x000008266c627981 */ /* 0x000f64000c1e1100 */
[----:B-----5:R-:W-:-:S05]  /*2890*/  PRMT R56, R98, 0x8880, RZ ;  /* 0x0000888062387816 */ /* 0x020fca00000000ff */
[----:B------:R-:W-:-:S07]  /*28a0*/  IMAD R23, R56, R91, RZ ;  /* 0x0000005b38177224 */ /* 0x000fce00078e02ff */
.L_x_48:
[----:B------:R-:W-:Y:S05]  /*28b0*/  BSYNC B1 ;  /* 0x0000000000017941 */ /* 0x000fea0003800000 */
.L_x_47:
        /* <DEDUP_REMOVED lines=8> */
[----:B------:R-:W5:Y:S02]  /*2940*/  LDG.E.U8 R98, desc[UR38][R108.64+0x9] ;  /* 0x000009266c627981 */ /* 0x000f64000c1e1100 */
[----:B-----5:R-:W-:-:S05]  /*2950*/  PRMT R56, R98, 0x8880, RZ ;  /* 0x0000888062387816 */ /* 0x020fca00000000ff */
[----:B------:R-:W-:-:S07]  /*2960*/  IMAD R23, R56, R91, RZ ;  /* 0x0000005b38177224 */ /* 0x000fce00078e02ff */
.L_x_50:
[----:B------:R-:W-:Y:S05]  /*2970*/  BSYNC B1 ;  /* 0x0000000000017941 */ /* 0x000fea0003800000 */
.L_x_49:
[----:B------:R-:W-:Y:S01]  /*2980*/  @!P4 IMAD R63, R63, R90, R23 ;  /* 0x0000005a3f3fc224 */ /* 0x000fe200078e0217 */
[----:B------:R-:W-:Y:S04]  /*2990*/  BSSY B1, `(.L_x_51) ;  /* 0x0000006000017945 */ /* 0x000fe80003800000 */
[----:B------:R0:W-:Y:S01]  /*29a0*/  @!P4 STG.E.U8 desc[UR38][R4.64+0x9], R63 ;  /* 0x0000093f0400c986 */ /* 0x0001e2000c101126 */
[----:B------:R-:W-:Y:S05]  /*29b0*/  @P3 BRA `(.L_x_52) ;  /* 0x00000000000c3947 */ /* 0x000fea0003800000 */
[----:B------:R-:W5:Y:S02]  /*29c0*/  LDG.E.U8 R98, desc[UR38][R104.64+0x10] ;  /* 0x0000102668627981 */ /* 0x000f64000c1e1100 */
[----:B-----5:R-:W-:-:S05]  /*29d0*/  PRMT R56, R98, 0x8880, RZ ;  /* 0x0000888062387816 */ /* 0x020fca00000000ff */
[----:B------:R-:W-:-:S07]  /*29e0*/  IMAD R23, R56, R91, RZ ;  /* 0x0000005b38177224 */ /* 0x000fce00078e02ff */
.L_x_52:
[----:B------:R-:W-:Y:S05]  /*29f0*/  BSYNC B1 ;  /* 0x0000000000017941 */ /* 0x000fea0003800000 */
.L_x_51:
[----:B--2---:R-:W-:Y:S01]  /*2a00*/  @!P3 IMAD R57, R64, R90, R23 ;  /* 0x0000005a4039b224 */ /* 0x004fe200078e0217 */
[----:B------:R-:W-:Y:S04]  /*2a10*/  BSSY B1, `(.L_x_53) ;  /* 0x0000006000017945 */ /* 0x000fe80003800000 */
[----:B------:R2:W-:Y:S01]  /*2a20*/  @!P3 STG.E.U8 desc[UR38][R14.64+0x10], R57 ;  /* 0x000010390e00b986 */ /* 0x0005e2000c101126 */
[----:B------:R-:W-:Y:S05]  /*2a30*/  @P5 BRA `(.L_x_54) ;  /* 0x00000000000c5947 */ /* 0x000fea0003800000 */
[----:B------:R-:W5:Y:S02]  /*2a40*/  LDG.E.U8 R98, desc[UR38][R104.64+0x11] ;  /* 0x0000112668627981 */ /* 0x000f64000c1e1100 */
[----:B-----5:R-:W-:-:S05]  /*2a50*/  PRMT R56, R98, 0x8880, RZ ;  /* 0x0000888062387816 */ /* 0x020fca00000000ff */
[----:B------:R-:W-:-:S07]  /*2a60*/  IMAD R23, R56, R91, RZ ;  /* 0x0000005b38177224 */ /* 0x000fce00078e02ff */
.L_x_54:
[----:B------:R-:W-:Y:S05]  /*2a70*/  BSYNC B1 ;  /* 0x0000000000017941 */ /* 0x000fea0003800000 */
.L_x_53:
[----:B------:R-:W-:Y:S01]  /*2a80*/  @!P5 IMAD R65, R65, R90, R23 ;  /* 0x0000005a4141d224 */ /* 0x000fe200078e0217 */
[----:B------:R-:W-:Y:S04]  /*2a90*/  BSSY B1, `(.L_x_55) ;  /* 0x0000006000017945 */ /* 0x000fe80003800000 */
[----:B------:R0:W-:Y:S01]  /*2aa0*/  @!P5 STG.E.U8 desc[UR38][R14.64+0x11], R65 ;  /* 0x000011410e00d986 */ /* 0x0001e2000c101126 */
[----:B------:R-:W-:Y:S05]  /*2ab0*/  @P2 BRA `(.L_x_56) ;  /* 0x00000000000c2947 */ /* 0x000fea0003800000 */
[----:B------:R-:W5:Y:S02]  /*2ac0*/  LDG.E.U8 R98, desc[UR38][R108.64+0x10] ;  /* 0x000010266c627981 */ /* 0x000f64000c1e1100 */
[----:B-----5:R-:W-:-:S05]  /*2ad0*/  PRMT R56, R98, 0x8880, RZ ;  /* 0x0000888062387816 */ /* 0x020fca00000000ff */
[----:B------:R-:W-:-:S07]  /*2ae0*/  IMAD R23, R56, R91, RZ ;  /* 0x0000005b38177224 */ /* 0x000fce00078e02ff */
.L_x_56:
[----:B------:R-:W-:Y:S05]  /*2af0*/  BSYNC B1 ;  /* 0x0000000000017941 */ /* 0x000fea0003800000 */
.L_x_55:
        /* <DEDUP_REMOVED lines=11> */
.L_x_58:
[----:B------:R-:W-:Y:S05]  /*2bb0*/  BSYNC B1 ;  /* 0x0000000000017941 */ /* 0x000fea0003800000 */
.L_x_57:
[----:B------:R-:W-:Y:S01]  /*2bc0*/  @!P4 IMAD R67, R67, R90, R23 ;  /* 0x0000005a4343c224 */ /* 0x000fe200078e0217 */
[----:B------:R-:W-:Y:S04]  /*2bd0*/  BSSY B1, `(.L_x_59) ;  /* 0x0000006000017945 */ /* 0x000fe80003800000 */
[----:B------:R0:W-:Y:S01]  /*2be0*/  @!P4 STG.E.U8 desc[UR38][R4.64+0x11], R67 ;  /* 0x000011430400c986 */ /* 0x0001e2000c101126 */
[----:B------:R-:W-:Y:S05]  /*2bf0*/  @P3 BRA `(.L_x_60) ;  /* 0x00000000000c3947 */ /* 0x000fea0003800000 */
[----:B------:R-:W5:Y:S02]  /*2c00*/  LDG.E.U8 R98, desc[UR38][R104.64+0x18] ;  /* 0x0000182668627981 */ /* 0x000f64000c1e1100 */
[----:B-----5:R-:W-:-:S05]  /*2c10*/  PRMT R56, R98, 0x8880, RZ ;  /* 0x0000888062387816 */ /* 0x020fca00000000ff */
[----:B------:R-:W-:-:S07]  /*2c20*/  IMAD R23, R56, R91, RZ ;  /* 0x0000005b38177224 */ /* 0x000fce00078e02ff */
.L_x_60:
[----:B------:R-:W-:Y:S05]  /*2c30*/  BSYNC B1 ;  /* 0x0000000000017941 */ /* 0x000fea0003800000 */
.L_x_59:
[----:B--2---:R-:W-:Y:S01]  /*2c40*/  @!P3 IMAD R57, R68, R90, R23 ;  /* 0x0000005a4439b224 */ /* 0x004fe200078e0217 */
[----:B------:R-:W-:Y:S04]  /*2c50*/  BSSY B1, `(.L_x_61) ;  /* 0x0000006000017945 */ /* 0x000fe80003800000 */
[----:B------:R2:W-:Y:S01]  /*2c60*/  @!P3 STG.E.U8 desc[UR38][R14.64+0x18], R57 ;  /* 0x000018390e00b986 */ /* 0x0005e2000c101126 */
[----:B------:R-:W-:Y:S05]  /*2c70*/  @P5 BRA `(.L_x_62) ;  /* 0x00000000000c5947 */ /* 0x000fea0003800000 */
[----:B------:R-:W5:Y:S02]  /*2c80*/  LDG.E.U8 R98, desc[UR38][R104.64+0x19] ;  /* 0x0000192668627981 */ /* 0x000f64000c1e1100 */
[----:B-----5:R-:W-:-:S05]  /*2c90*/  PRMT R56, R98, 0x8880, RZ ;  /* 0x0000888062387816 */ /* 0x020fca00000000ff */
[----:B------:R-:W-:-:S07]  /*2ca0*/  IMAD R23, R56, R91, RZ ;  /* 0x0000005b38177224 */ /* 0x000fce00078e02ff */
.L_x_62:
[----:B------:R-:W-:Y:S05]  /*2cb0*/  BSYNC B1 ;  /* 0x0000000000017941 */ /* 0x000fea0003800000 */
.L_x_61:
[----:B------:R-:W-:Y:S01]  /*2cc0*/  @!P5 IMAD R69, R69, R90, R23 ;  /* 0x0000005a4545d224 */ /* 0x000fe200078e0217 */
[----:B------:R-:W-:Y:S04]  /*2cd0*/  BSSY B1, `(.L_x_63) ;  /* 0x0000006000017945 */ /* 0x000fe80003800000 */
[----:B------:R0:W-:Y:S01]  /*2ce0*/  @!P5 STG.E.U8 desc[UR38][R14.64+0x19], R69 ;  /* 0x000019450e00d986 */ /* 0x0001e2000c101126 */
[----:B------:R-:W-:Y:S05]  /*2cf0*/  @P2 BRA `(.L_x_64) ;  /* 0x00000000000c2947 */ /* 0x000fea0003800000 */
[----:B------:R-:W5:Y:S02]  /*2d00*/  LDG.E.U8 R98, desc[UR38][R108.64+0x18] ;  /* 0x000018266c627981 */ /* 0x000f64000c1e1100 */
[----:B-----5:R-:W-:-:S05]  /*2d10*/  PRMT R56, R98, 0x8880, RZ ;  /* 0x0000888062387816 */ /* 0x020fca00000000ff */
[----:B------:R-:W-:-:S07]  /*2d20*/  IMAD R23, R56, R91, RZ ;  /* 0x0000005b38177224 */ /* 0x000fce00078e02ff */
.L_x_64:
[----:B------:R-:W-:Y:S05]  /*2d30*/  BSYNC B1 ;  /* 0x0000000000017941 */ /* 0x000fea0003800000 */
.L_x_63:
        /* <DEDUP_REMOVED lines=11> */
.L_x_66:
[----:B------:R-:W-:Y:S05]  /*2df0*/  BSYNC B1 ;  /* 0x0000000000017941 */ /* 0x000fea0003800000 */
.L_x_65:
[----:B------:R-:W-:Y:S01]  /*2e00*/  @!P4 IMAD R71, R71, R90, R23 ;  /* 0x0000005a4747c224 */ /* 0x000fe200078e0217 */
[----:B------:R-:W-:Y:S04]  /*2e10*/  BSSY B1, `(.L_x_67) ;  /* 0x0000006000017945 */ /* 0x000fe80003800000 */
[----:B------:R0:W-:Y:S01]  /*2e20*/  @!P4 STG.E.U8 desc[UR38][R4.64+0x19], R71 ;  /* 0x000019470400c986 */ /* 0x0001e2000c101126 */
[----:B------:R-:W-:Y:S05]  /*2e30*/  @P3 BRA `(.L_x_68) ;  /* 0x00000000000c3947 */ /* 0x000fea0003800000 */
[----:B------:R-:W5:Y:S02]  /*2e40*/  LDG.E.U8 R98, desc[UR38][R104.64+0x20] ;  /* 0x0000202668627981 */ /* 0x000f64000c1e1100 */
[----:B-----5:R-:W-:-:S05]  /*2e50*/  PRMT R56, R98, 0x8880, RZ ;  /* 0x0000888062387816 */ /* 0x020fca00000000ff */
[----:B------:R-:W-:-:S07]  /*2e60*/  IMAD R23, R56, R91, RZ ;  /* 0x0000005b38177224 */ /* 0x000fce00078e02ff */
.L_x_68:
[----:B------:R-:W-:Y:S05]  /*2e70*/  BSYNC B1 ;  /* 0x0000000000017941 */ /* 0x000fea0003800000 */
.L_x_67:
[----:B--2---:R-:W-:Y:S01]  /*2e80*/  @!P3 IMAD R57, R72, R90, R23 ;  /* 0x0000005a4839b224 */ /* 0x004fe200078e0217 */
[----:B------:R-:W-:Y:S04]  /*2e90*/  BSSY B1, `(.L_x_69) ;  /* 0x0000006000017945 */ /* 0x000fe80003800000 */
[----:B------:R2:W-:Y:S01]  /*2ea0*/  @!P3 STG.E.U8 desc[UR38][R14.64+0x20], R57 ;  /* 0x000020390e00b986 */ /* 0x0005e2000c101126 */
[----:B------:R-:W-:Y:S05]  /*2eb0*/  @P5 BRA `(.L_x_70) ;  /* 0x00000000000c5947 */ /* 0x000fea0003800000 */
[----:B------:R-:W5:Y:S02]  /*2ec0*/  LDG.E.U8 R98, desc[UR38][R104.64+0x21] ;  /* 0x0000212668627981 */ /* 0x000f64000c1e1100 */
[----:B-----5:R-:W-:-:S05]  /*2ed0*/  PRMT R56, R98, 0x8880, RZ ;  /* 0x0000888062387816 */ /* 0x020fca00000000ff */
[----:B------:R-:W-:-:S07]  /*2ee0*/  IMAD R23, R56, R91, RZ ;  /* 0x0000005b38177224 */ /* 0x000fce00078e02ff */
.L_x_70:
[----:B------:R-:W-:Y:S05]  /*2ef0*/  BSYNC B1 ;  /* 0x0000000000017941 */ /* 0x000fea0003800000 */
.L_x_69:
[----:B------:R-:W-:Y:S01]  /*2f00*/  @!P5 IMAD R73, R73, R90, R23 ;  /* 0x0000005a4949d224 */ /* 0x000fe200078e0217 */
[----:B------:R-:W-:Y:S04]  /*2f10*/  BSSY B1, `(.L_x_71) ;  /* 0x0000006000017945 */ /* 0x000fe80003800000 */
[----:B------:R0:W-:Y:S01]  /*2f20*/  @!P5 STG.E.U8 desc[UR38][R14.64+0x21], R73 ;  /* 0x000021490e00d986 */ /* 0x0001e2000c101126 */
[----:B------:R-:W-:Y:S05]  /*2f30*/  @P2 BRA `(.L_x_72) ;  /* 0x00000000000c2947 */ /* 0x000fea0003800000 */
[----:B------:R-:W5:Y:S02]  /*2f40*/  LDG.E.U8 R98, desc[UR38][R108.64+0x20] ;  /* 0x000020266c627981 */ /* 0x000f64000c1e1100 */
[----:B-----5:R-:W-:-:S05]  /*2f50*/  PRMT R56, R98, 0x8880, RZ ;  /* 0x0000888062387816 */ /* 0x020fca00000000ff */
[----:B------:R-:W-:-:S07]  /*2f60*/  IMAD R23, R56, R91, RZ ;  /* 0x0000005b38177224 */ /* 0x000fce00078e02ff */
.L_x_72:
[----:B------:R-:W-:Y:S05]  /*2f70*/  BSYNC B1 ;  /* 0x0000000000017941 */ /* 0x000fea0003800000 */
.L_x_71:
        /* <DEDUP_REMOVED lines=11> */
.L_x_74:
[----:B------:R-:W-:Y:S05]  /*3030*/  BSYNC B1 ;  /* 0x0000000000017941 */ /* 0x000fea0003800000 */
.L_x_73:
[----:B------:R-:W-:Y:S01]  /*3040*/  @!P4 IMAD R75, R75, R90, R23 ;  /* 0x0000005a4b4bc224 */ /* 0x000fe200078e0217 */
[----:B------:R-:W-:Y:S04]  /*3050*/  BSSY B1, `(.L_x_75) ;  /* 0x0000006000017945 */ /* 0x000fe80003800000 */
[----:B------:R0:W-:Y:S01]  /*3060*/  @!P4 STG.E.U8 desc[UR38][R4.64+0x21], R75 ;  /* 0x0000214b0400c986 */ /* 0x0001e2000c101126 */
[----:B------:R-:W-:Y:S05]  /*3070*/  @P3 BRA `(.L_x_76) ;  /* 0x00000000000c3947 */ /* 0x000fea0003800000 */
[----:B------:R-:W5:Y:S02]  /*3080*/  LDG.E.U8 R98, desc[UR38][R104.64+0x28] ;  /* 0x0000282668627981 */ /* 0x000f64000c1e1100 */
[----:B-----5:R-:W-:-:S05]  /*3090*/  PRMT R56, R98, 0x8880, RZ ;  /* 0x0000888062387816 */ /* 0x020fca00000000ff */
[----:B------:R-:W-:-:S07]  /*30a0*/  IMAD R23, R56, R91, RZ ;  /* 0x0000005b38177224 */ /* 0x000fce00078e02ff */
.L_x_76:
[----:B------:R-:W-:Y:S05]  /*30b0*/  BSYNC B1 ;  /* 0x0000000000017941 */ /* 0x000fea0003800000 */
.L_x_75:
[----:B--2---:R-:W-:Y:S01]  /*30c0*/  @!P3 IMAD R57, R76, R90, R23 ;  /* 0x0000005a4c39b224 */ /* 0x004fe200078e0217 */
[----:B------:R-:W-:Y:S04]  /*30d0*/  BSSY B1, `(.L_x_77) ;  /* 0x0000006000017945 */ /* 0x000fe80003800000 */
[----:B------:R2:W-:Y:S01]  /*30e0*/  @!P3 STG.E.U8 desc[UR38][R14.64+0x28], R57 ;  /* 0x000028390e00b986 */ /* 0x0005e2000c101126 */
[----:B------:R-:W-:Y:S05]  /*30f0*/  @P5 BRA `(.L_x_78) ;  /* 0x00000000000c5947 */ /* 0x000fea0003800000 */
[----:B------:R-:W5:Y:S02]  /*3100*/  LDG.E.U8 R98, desc[UR38][R104.64+0x29] ;  /* 0x0000292668627981 */ /* 0x000f64000c1e1100 */
[----:B-----5:R-:W-:-:S05]  /*3110*/  PRMT R56, R98, 0x8880, RZ ;  /* 0x0000888062387816 */ /* 0x020fca00000000ff */
[----:B------:R-:W-:-:S07]  /*3120*/  IMAD R23, R56, R91, RZ ;  /* 0x0000005b38177224 */ /* 0x000fce00078e02ff */
.L_x_78:
[----:B------:R-:W-:Y:S05]  /*3130*/  BSYNC B1 ;  /* 0x0000000000017941 */ /* 0x000fea0003800000 */
.L_x_77:
[----:B------:R-:W-:Y:S01]  /*3140*/  @!P5 IMAD R77, R77, R90, R23 ;  /* 0x0000005a4d4dd224 */ /* 0x000fe200078e0217 */
[----:B------:R-:W-:Y:S04]  /*3150*/  BSSY B1, `(.L_x_79) ;  /* 0x0000006000017945 */ /* 0x000fe80003800000 */
[----:B------:R0:W-:Y:S01]  /*3160*/  @!P5 STG.E.U8 desc[UR38][R14.64+0x29], R77 ;  /* 0x0000294d0e00d986 */ /* 0x0001e2000c101126 */
[----:B------:R-:W-:Y:S05]  /*3170*/  @P2 BRA `(.L_x_80) ;  /* 0x00000000000c2947 */ /* 0x000fea0003800000 */
[----:B------:R-:W5:Y:S02]  /*3180*/  LDG.E.U8 R98, desc[UR38][R108.64+0x28] ;  /* 0x000028266c627981 */ /* 0x000f64000c1e1100 */
[----:B-----5:R-:W-:-:S05]  /*3190*/  PRMT R56, R98, 0x8880, RZ ;  /* 0x0000888062387816 */ /* 0x020fca00000000ff */
[----:B------:R-:W-:-:S07]  /*31a0*/  IMAD R23, R56, R91, RZ ;  /* 0x0000005b38177224 */ /* 0x000fce00078e02ff */
.L_x_80:
[----:B------:R-:W-:Y:S05]  /*31b0*/  BSYNC B1 ;  /* 0x0000000000017941 */ /* 0x000fea0003800000 */
.L_x_79:
        /* <DEDUP_REMOVED lines=11> */
.L_x_82:
[----:B------:R-:W-:Y:S05]  /*3270*/  BSYNC B1 ;  /* 0x0000000000017941 */ /* 0x000fea0003800000 */
.L_x_81:
[----:B------:R-:W-:Y:S01]  /*3280*/  @!P4 IMAD R79, R79, R90, R23 ;  /* 0x0000005a4f4fc224 */ /* 0x000fe200078e0217 */
[----:B------:R-:W-:Y:S04]  /*3290*/  BSSY B1, `(.L_x_83) ;  /* 0x0000006000017945 */ /* 0x000fe80003800000 */
[----:B------:R0:W-:Y:S01]  /*32a0*/  @!P4 STG.E.U8 desc[UR38][R4.64+0x29], R79 ;  /* 0x0000294f0400c986 */ /* 0x0001e2000c101126 */
[----:B------:R-:W-:Y:S05]  /*32b0*/  @P3 BRA `(.L_x_84) ;  /* 0x00000000000c3947 */ /* 0x000fea0003800000 */
[----:B------:R-:W5:Y:S02]  /*32c0*/  LDG.E.U8 R98, desc[UR38][R104.64+0x30] ;  /* 0x0000302668627981 */ /* 0x000f64000c1e1100 */
[----:B-----5:R-:W-:-:S05]  /*32d0*/  PRMT R56, R98, 0x8880, RZ ;  /* 0x0000888062387816 */ /* 0x020fca00000000ff */
[----:B------:R-:W-:-:S07]  /*32e0*/  IMAD R23, R56, R91, RZ ;  /* 0x0000005b38177224 */ /* 0x000fce00078e02ff */
.L_x_84:
[----:B------:R-:W-:Y:S05]  /*32f0*/  BSYNC B1 ;  /* 0x0000000000017941 */ /* 0x000fea0003800000 */
.L_x_83:
[----:B--2---:R-:W-:Y:S01]  /*3300*/  @!P3 IMAD R57, R80, R90, R23 ;  /* 0x0000005a5039b224 */ /* 0x004fe200078e0217 */
[----:B------:R-:W-:Y:S04]  /*3310*/  BSSY B1, `(.L_x_85) ;  /* 0x0000006000017945 */ /* 0x000fe80003800000 */
[----:B------:R2:W-:Y:S01]  /*3320*/  @!P3 STG.E.U8 desc[UR38][R14.64+0x30], R57 ;  /* 0x000030390e00b986 */ /* 0x0005e2000c101126 */
[----:B------:R-:W-:Y:S05]  /*3330*/  @P5 BRA `(.L_x_86) ;  /* 0x00000000000c5947 */ /* 0x000fea0003800000 */
[----:B------:R-:W5:Y:S02]  /*3340*/  LDG.E.U8 R98, desc[UR38][R104.64+0x31] ;  /* 0x0000312668627981 */ /* 0x000f64000c1e1100 */
[----:B-----5:R-:W-:-:S05]  /*3350*/  PRMT R56, R98, 0x8880, RZ ;  /* 0x0000888062387816 */ /* 0x020fca00000000ff */
[----:B------:R-:W-:-:S07]  /*3360*/  IMAD R23, R56, R91, RZ ;  /* 0x0000005b38177224 */ /* 0x000fce00078e02ff */
.L_x_86:
[----:B------:R-:W-:Y:S05]  /*3370*/  BSYNC B1 ;  /* 0x0000000000017941 */ /* 0x000fea0003800000 */
.L_x_85:
[----:B------:R-:W-:Y:S01]  /*3380*/  @!P5 IMAD R81, R81, R90, R23 ;  /* 0x0000005a5151d224 */ /* 0x000fe200078e0217 */
[----:B------:R-:W-:Y:S04]  /*3390*/  BSSY B1, `(.L_x_87) ;  /* 0x0000006000017945 */ /* 0x000fe80003800000 */
[----:B------:R0:W-:Y:S01]  /*33a0*/  @!P5 STG.E.U8 desc[UR38][R14.64+0x31], R81 ;  /* 0x000031510e00d986 */ /* 0x0001e2000c101126 */
[----:B------:R-:W-:Y:S05]  /*33b0*/  @P2 BRA `(.L_x_88) ;  /* 0x00000000000c2947 */ /* 0x000fea0003800000 */
[----:B------:R-:W5:Y:S02]  /*33c0*/  LDG.E.U8 R98, desc[UR38][R108.64+0x30] ;  /* 0x000030266c627981 */ /* 0x000f64000c1e1100 */
[----:B-----5:R-:W-:-:S05]  /*33d0*/  PRMT R56, R98, 0x8880, RZ ;  /* 0x0000888062387816 */ /* 0x020fca00000000ff */
[----:B------:R-:W-:-:S07]  /*33e0*/  IMAD R23, R56, R91, RZ ;  /* 0x0000005b38177224 */ /* 0x000fce00078e02ff */
.L_x_88:
[----:B------:R-:W-:Y:S05]  /*33f0*/  BSYNC B1 ;  /* 0x0000000000017941 */ /* 0x000fea0003800000 */
.L_x_87:
[C---:B------:R-:W-:Y:S01]  /*3400*/  ISETP.LT.OR P4, PT, R3.reuse, 0x32, !P1 ;  /* 0x000000320300780c */ /* 0x040fe20004f81670 */
[----:B--2---:R-:W-:Y:S01]  /*3410*/  @!P2 IMAD R57, R82, R90, R23 ;  /* 0x0000005a5239a224 */ /* 0x004fe200078e0217 */
[----:B------:R-:W-:Y:S01]  /*3420*/  BSSY B1, `(.L_x_89) ;  /* 0x000000b000017945 */ /* 0x000fe20003800000 */
[C---:B------:R-:W-:Y:S02]  /*3430*/  ISETP.LT.OR P3, PT, R3.reuse, 0x39, !P0 ;  /* 0x000000390300780c */ /* 0x040fe40004761670 */
[----:B---3--:R-:W-:Y:S01]  /*3440*/  IADD3 R59, P5, R10, 0x80, RZ ;  /* 0x000000800a3b7810 */ /* 0x008fe20007fbe0ff */
[----:B------:R2:W-:Y:S01]  /*3450*/  @!P2 STG.E.U8 desc[UR38][R4.64+0x30], R57 ;  /* 0x000030390400a986 */ /* 0x0005e2000c101126 */
[C---:B------:R-:W-:Y:S02]  /*3460*/  ISETP.LT.OR P2, PT, R3.reuse, 0x39, !P1 ;  /* 0x000000390300780c */ /* 0x040fe40004f41670 */
[C---:B------:R-:W-:Y:S02]  /*3470*/  ISETP.LT.OR P0, PT, R3.reuse, 0x3a, !P0 ;  /* 0x0000003a0300780c */ /* 0x040fe40004701670 */
[----:B------:R-:W-:-:S02]  /*3480*/  ISETP.LT.OR P1, PT, R3, 0x3a, !P1 ;  /* 0x0000003a0300780c */ /* 0x000fc40004f21670 */
[----:B------:R-:W-:Y:S11]  /*3490*/  @P4 BRA `(.L_x_90) ;  /* 0x00000000000c4947 */ /* 0x000ff60003800000 */
[----:B------:R-:W3:Y:S02]  /*34a0*/  LDG.E.U8 R98, desc[UR38][R108.64+0x31] ;  /* 0x000031266c627981 */ /* 0x000ee4000c1e1100 */
[----:B---3--:R-:W-:-:S05]  /*34b0*/  PRMT R56, R98, 0x8880, RZ ;  /* 0x0000888062387816 */ /* 0x008fca00000000ff */
[----:B------:R-:W-:-:S07]  /*34c0*/  IMAD R23, R56, R91, RZ ;  /* 0x0000005b38177224 */ /* 0x000fce00078e02ff */
.L_x_90:
[----:B------:R-:W-:Y:S05]  /*34d0*/  BSYNC B1 ;  /* 0x0000000000017941 */ /* 0x000fea0003800000 */
.L_x_89:
[----:B------:R-:W-:Y:S01]  /*34e0*/  @!P4 IMAD R83, R83, R90, R23 ;  /* 0x0000005a5353c224 */ /* 0x000fe200078e0217 */
[----:B------:R-:W-:Y:S04]  /*34f0*/  BSSY B1, `(.L_x_91) ;  /* 0x0000006000017945 */ /* 0x000fe80003800000 */
[----:B------:R3:W-:Y:S01]  /*3500*/  @!P4 STG.E.U8 desc[UR38][R4.64+0x31], R83 ;  /* 0x000031530400c986 */ /* 0x0007e2000c101126 */
[----:B------:R-:W-:Y:S05]  /*3510*/  @P3 BRA `(.L_x_92) ;  /* 0x00000000000c3947 */ /* 0x000fea0003800000 */
[----:B------:R-:W5:Y:S02]  /*3520*/  LDG.E.U8 R98, desc[UR38][R104.64+0x38] ;  /* 0x0000382668627981 */ /* 0x000f64000c1e1100 */
[----:B-----5:R-:W-:-:S05]  /*3530*/  PRMT R56, R98, 0x8880, RZ ;  /* 0x0000888062387816 */ /* 0x020fca00000000ff */
[----:B------:R-:W-:-:S07]  /*3540*/  IMAD R23, R56, R91, RZ ;  /* 0x0000005b38177224 */ /* 0x000fce00078e02ff */
.L_x_92:
[----:B------:R-:W-:Y:S05]  /*3550*/  BSYNC B1 ;  /* 0x0000000000017941 */ /* 0x000fea0003800000 */
.L_x_91:
[----:B--2---:R-:W-:Y:S01]  /*3560*/  @!P3 IMAD R57, R84, R90, R23 ;  /* 0x0000005a5439b224 */ /* 0x004fe200078e0217 */
[----:B------:R-:W-:Y:S01]  /*3570*/  BSSY B1, `(.L_x_93) ;  /* 0x0000007000017945 */ /* 0x000fe20003800000 */
[----:B------:R-:W-:-:S03]  /*3580*/  IMAD.X R11, RZ, RZ, R11, P5 ;  /* 0x000000ffff0b7224 */ /* 0x000fc600028e060b */
[----:B------:R2:W-:Y:S01]  /*3590*/  @!P3 STG.E.U8 desc[UR38][R14.64+0x38], R57 ;  /* 0x000038390e00b986 */ /* 0x0005e2000c101126 */
[----:B------:R-:W-:Y:S05]  /*35a0*/  @P0 BRA `(.L_x_94) ;  /* 0x00000000000c0947 */ /* 0x000fea0003800000 */
[----:B------:R-:W5:Y:S02]  /*35b0*/  LDG.E.U8 R98, desc[UR38][R104.64+0x39] ;  /* 0x0000392668627981 */ /* 0x000f64000c1e1100 */
[----:B-----5:R-:W-:-:S05]  /*35c0*/  PRMT R10, R98, 0x8880, RZ ;  /* 0x00008880620a7816 */ /* 0x020fca00000000ff */
[----:B------:R-:W-:-:S07]  /*35d0*/  IMAD R23, R10, R91, RZ ;  /* 0x0000005b0a177224 */ /* 0x000fce00078e02ff */
.L_x_94:
[----:B------:R-:W-:Y:S05]  /*35e0*/  BSYNC B1 ;  /* 0x0000000000017941 */ /* 0x000fea0003800000 */
.L_x_93:
[----:B------:R-:W-:Y:S01]  /*35f0*/  @!P0 IMAD R85, R85, R90, R23 ;  /* 0x0000005a55558224 */ /* 0x000fe200078e0217 */
[----:B------:R-:W-:Y:S01]  /*3600*/  BSSY B1, `(.L_x_95) ;  /* 0x0000007000017945 */ /* 0x000fe20003800000 */
[----:B------:R-:W-:-:S03]  /*3610*/  IMAD R56, R11, R102, RZ ;  /* 0x000000660b387224 */ /* 0x000fc600078e02ff */
[----:B------:R0:W-:Y:S01]  /*3620*/  @!P0 STG.E.U8 desc[UR38][R14.64+0x39], R85 ;  /* 0x000039550e008986 */ /* 0x0001e2000c101126 */
[----:B------:R-:W-:Y:S05]  /*3630*/  @P2 BRA `(.L_x_96) ;  /* 0x00000000000c2947 */ /* 0x000fea0003800000 */
[----:B------:R-:W5:Y:S02]  /*3640*/  LDG.E.U8 R98, desc[UR38][R108.64+0x38] ;  /* 0x000038266c627981 */ /* 0x000f64000c1e1100 */
[----:B-----5:R-:W-:-:S05]  /*3650*/  PRMT R10, R98, 0x8880, RZ ;  /* 0x00008880620a7816 */ /* 0x020fca00000000ff */
[----:B------:R-:W-:-:S07]  /*3660*/  IMAD R23, R10, R91, RZ ;  /* 0x0000005b0a177224 */ /* 0x000fce00078e02ff */
.L_x_96:
[----:B------:R-:W-:Y:S05]  /*3670*/  BSYNC B1 ;  /* 0x0000000000017941 */ /* 0x000fea0003800000 */
.L_x_95:
[----:B------:R-:W-:Y:S01]  /*3680*/  @!P2 IMAD R11, R86, R90, R23 ;  /* 0x0000005a560ba224 */ /* 0x000fe200078e0217 */
[----:B------:R-:W-:Y:S01]  /*3690*/  BSSY B1, `(.L_x_97) ;  /* 0x0000009000017945 */ /* 0x000fe20003800000 */
[C---:B012-4-:R-:W-:Y:S02]  /*36a0*/  IMAD R15, R59.reuse, R103, R56 ;  /* 0x000000673b0f7224 */ /* 0x057fe400078e0238 */
[CC--:B------:R-:W-:Y:S01]  /*36b0*/  IMAD.WIDE.U32 R106, R59.reuse, R102.reuse, R106 ;  /* 0x000000663b6a7225 */ /* 0x0c0fe200078e006a */
[----:B------:R0:W-:Y:S03]  /*36c0*/  @!P2 STG.E.U8 desc[UR38][R4.64+0x38], R11 ;  /* 0x0000380b0400a986 */ /* 0x0001e6000c101126 */
[----:B------:R-:W-:Y:S01]  /*36d0*/  IMAD.WIDE.U32 R102, R59, R102, R100 ;  /* 0x000000663b667225 */ /* 0x000fe200078e0064 */
[----:B------:R-:W-:Y:S06]  /*36e0*/  @P1 BRA `(.L_x_98) ;  /* 0x00000000000c1947 */ /* 0x000fec0003800000 */
[----:B------:R-:W2:Y:S02]  /*36f0*/  LDG.E.U8 R98, desc[UR38][R108.64+0x39] ;  /* 0x000039266c627981 */ /* 0x000ea4000c1e1100 */
[----:B--2---:R-:W-:-:S05]  /*3700*/  PRMT R10, R98, 0x8880, RZ ;  /* 0x00008880620a7816 */ /* 0x004fca00000000ff */
[----:B------:R-:W-:-:S07]  /*3710*/  IMAD R23, R10, R91, RZ ;  /* 0x0000005b0a177224 */ /* 0x000fce00078e02ff */
.L_x_98:
[----:B------:R-:W-:Y:S05]  /*3720*/  BSYNC B1 ;  /* 0x0000000000017941 */ /* 0x000fea0003800000 */
.L_x_97:
[----:B------:R-:W-:Y:S01]  /*3730*/  @!P1 IMAD R87, R87, R90, R23 ;  /* 0x0000005a57579224 */ /* 0x000fe200078e0217 */
[----:B------:R-:W-:Y:S01]  /*3740*/  ISETP.GE.AND P2, PT, R99, 0x81, PT ;  /* 0x000000816300780c */ /* 0x000fe20003f46270 */
[----:B------:R-:W-:Y:S01]  /*3750*/  BSSY B1, `(.L_x_99) ;  /* 0x000000c000017945 */ /* 0x000fe20003800000 */
[----:B------:R-:W-:Y:S02]  /*3760*/  IADD3 R10, P5, R102, R12, RZ ;  /* 0x0000000c660a7210 */ /* 0x000fe40007fbe0ff */
[----:B------:R1:W-:Y:S01]  /*3770*/  @!P1 STG.E.U8 desc[UR38][R4.64+0x39], R87 ;  /* 0x0000395704009986 */ /* 0x0003e2000c101126 */
[----:B------:R-:W-:Y:S02]  /*3780*/  ISETP.LT.OR P1, PT, R3, 0x1, !P2 ;  /* 0x000000010300780c */ /* 0x000fe40005721670 */
[----:B0-----:R-:W-:Y:S02]  /*3790*/  IADD3.X R11, R13, R103, R15, P5, !PT ;  /* 0x000000670d0b7210 */ /* 0x001fe40002ffe40f */
[----:B------:R-:W-:-:S02]  /*37a0*/  ISETP.GE.AND P0, PT, R99, 0x89, PT ;  /* 0x000000896300780c */ /* 0x000fc40003f06270 */
[----:B------:R-:W-:Y:S02]  /*37b0*/  IADD3 R12, P4, P3, R20, R12, R106 ;  /* 0x0000000c140c7210 */ /* 0x000fe40007b9e06a */
[----:B------:R-:W-:-:S05]  /*37c0*/  ISETP.LT.OR P5, PT, R3, 0x2, !P2 ;  /* 0x000000020300780c */ /* 0x000fca00057a1670 */
[----:B-1----:R-:W-:Y:S08]  /*37d0*/  @P1 BRA `(.L_x_100) ;  /* 0x00000000000c1947 */ /* 0x002ff00003800000 */
[----:B------:R-:W3:Y:S02]  /*37e0*/  LDG.E.U8 R98, desc[UR38][R10.64] ;  /* 0x000000260a627981 */ /* 0x000ee4000c1e1100 */
[----:B---3--:R-:W-:-:S05]  /*37f0*/  PRMT R4, R98, 0x8880, RZ ;  /* 0x0000888062047816 */ /* 0x008fca00000000ff */
[----:B------:R-:W-:-:S07]  /*3800*/  IMAD R23, R4, R91, RZ ;  /* 0x0000005b04177224 */ /* 0x000fce00078e02ff */
.L_x_100:
[----:B------:R-:W-:Y:S05]  /*3810*/  BSYNC B1 ;  /* 0x0000000000017941 */ /* 0x000fea0003800000 */
.L_x_99:
[----:B---3--:R-:W-:Y:S01]  /*3820*/  @!P1 IMAD R5, R24, R90, R23 ;  /* 0x0000005a18059224 */ /* 0x008fe200078e0217 */
[----:B------:R-:W-:Y:S01]  /*3830*/  BSSY B1, `(.L_x_101) ;  /* 0x0000007000017945 */ /* 0x000fe20003800000 */
[----:B------:R-:W-:-:S03]  /*3840*/  IMAD.IADD R106, R15, 0x1, R107 ;  /* 0x000000010f6a7824 */ /* 0x000fc600078e026b */
[----:B------:R0:W-:Y:S01]  /*3850*/  @!P1 STG.E.U8 desc[UR38][R6.64], R5 ;  /* 0x0000000506009986 */ /* 0x0001e2000c101126 */
[----:B------:R-:W-:Y:S05]  /*3860*/  @P5 BRA `(.L_x_102) ;  /* 0x00000000000c5947 */ /* 0x000fea0003800000 */
[----:B------:R-:W2:Y:S02]  /*3870*/  LDG.E.U8 R98, desc[UR38][R10.64+0x1] ;  /* 0x000001260a627981 */ /* 0x000ea4000c1e1100 */
[----:B--2---:R-:W-:-:S05]  /*3880*/  PRMT R4, R98, 0x8880, RZ ;  /* 0x0000888062047816 */ /* 0x004fca00000000ff */
[----:B------:R-:W-:-:S07]  /*3890*/  IMAD R23, R4, R91, RZ ;  /* 0x0000005b04177224 */ /* 0x000fce00078e02ff */
.L_x_102:
[----:B------:R-:W-:Y:S05]  /*38a0*/  BSYNC B1 ;  /* 0x0000000000017941 */ /* 0x000fea0003800000 */
.L_x_101:
[----:B------:R-:W-:Y:S01]  /*38b0*/  ISETP.LT.OR P1, PT, R3, 0x1, !P0 ;  /* 0x000000010300780c */ /* 0x000fe20004721670 */
[----:B------:R-:W-:Y:S01]  /*38c0*/  @!P5 IMAD R25, R25, R90, R23 ;  /* 0x0000005a1919d224 */ /* 0x000fe200078e0217 */
[----:B------:R-:W-:Y:S01]  /*38d0*/  BSSY B1, `(.L_x_103) ;  /* 0x000000a000017945 */ /* 0x000fe20003800000 */
[----:B------:R-:W-:Y:S02]  /*38e0*/  IADD3.X R13, R101, R13, R106, P4, P3 ;  /* 0x0000000d650d7210 */ /* 0x000fe400027e646a */
[C---:B------:R-:W-:Y:S01]  /*38f0*/  ISETP.LT.OR P4, PT, R3.reuse, 0x2, !P0 ;  /* 0x000000020300780c */ /* 0x040fe20004781670 */
[----:B------:R1:W-:Y:S01]  /*3900*/  @!P5 STG.E.U8 desc[UR38][R6.64+0x1], R25 ;  /* 0x000001190600d986 */ /* 0x0003e2000c101126 */
[C---:B------:R-:W-:Y:S02]  /*3910*/  ISETP.LT.OR P5, PT, R3.reuse, 0x9, !P2 ;  /* 0x000000090300780c */ /* 0x040fe400057a1670 */
[----:B------:R-:W-:-:S04]  /*3920*/  ISETP.LT.OR P3, PT, R3, 0xa, !P2 ;  /* 0x0000000a0300780c */ /* 0x000fc80005761670 */
[----:B------:R-:W-:Y:S09]  /*3930*/  @P1 BRA `(.L_x_104) ;  /* 0x00000000000c1947 */ /* 0x000ff20003800000 */
[----:B------:R-:W2:Y:S02]  /*3940*/  LDG.E.U8 R98, desc[UR38][R12.64] ;  /* 0x000000260c627981 */ /* 0x000ea4000c1e1100 */
[----:B--2---:R-:W-:-:S05]  /*3950*/  PRMT R4, R98, 0x8880, RZ ;  /* 0x0000888062047816 */ /* 0x004fca00000000ff */
[----:B------:R-:W-:-:S07]  /*3960*/  IMAD R23, R4, R91, RZ ;  /* 0x0000005b04177224 */ /* 0x000fce00078e02ff */
.L_x_104:
[----:B------:R-:W-:Y:S05]  /*3970*/  BSYNC B1 ;  /* 0x0000000000017941 */ /* 0x000fea0003800000 */
.L_x_103:
[----:B0-----:R-:W-:Y:S01]  /*3980*/  @!P1 IMAD R5, R26, R90, R23 ;  /* 0x0000005a1a059224 */ /* 0x001fe200078e0217 */
[----:B------:R-:W-:Y:S04]  /*3990*/  BSSY B1, `(.L_x_105) ;  /* 0x0000006000017945 */ /* 0x000fe80003800000 */
[----:B------:R0:W-:Y:S01]  /*39a0*/  @!P1 STG.E.U8 desc[UR38][R8.64], R5 ;  /* 0x0000000508009986 */ /* 0x0001e2000c101126 */
[----:B------:R-:W-:Y:S05]  /*39b0*/  @P4 BRA `(.L_x_106) ;  /* 0x00000000000c4947 */ /* 0x000fea0003800000 */
[----:B------:R-:W2:Y:S02]  /*39c0*/  LDG.E.U8 R98, desc[UR38][R12.64+0x1] ;  /* 0x000001260c627981 */ /* 0x000ea4000c1e1100 */
[----:B--2---:R-:W-:-:S05]  /*39d0*/  PRMT R4, R98, 0x8880, RZ ;  /* 0x0000888062047816 */ /* 0x004fca00000000ff */
[----:B------:R-:W-:-:S07]  /*39e0*/  IMAD R23, R4, R91, RZ ;  /* 0x0000005b04177224 */ /* 0x000fce00078e02ff */
.L_x_106:
[----:B------:R-:W-:Y:S05]  /*39f0*/  BSYNC B1 ;  /* 0x0000000000017941 */ /* 0x000fea0003800000 */
.L_x_105:
[----:B------:R-:W-:Y:S01]  /*3a00*/  @!P4 IMAD R27, R27, R90, R23 ;  /* 0x0000005a1b1bc224 */ /* 0x000fe200078e0217 */
[----:B------:R-:W-:Y:S04]  /*3a10*/  BSSY B1, `(.L_x_107) ;  /* 0x0000006000017945 */ /* 0x000fe80003800000 */
[----:B------:R2:W-:Y:S01]  /*3a20*/  @!P4 STG.E.U8 desc[UR38][R8.64+0x1], R27 ;  /* 0x0000011b0800c986 */ /* 0x0005e2000c101126 */
[----:B------:R-:W-:Y:S05]  /*3a30*/  @P5 BRA `(.L_x_108) ;  /* 0x00000000000c5947 */ /* 0x000fea0003800000 */
[----:B------:R-:W3:Y:S02]  /*3a40*/  LDG.E.U8 R98, desc[UR38][R10.64+0x8] ;  /* 0x000008260a627981 */ /* 0x000ee4000c1e1100 */
[----:B---3--:R-:W-:-:S05]  /*3a50*/  PRMT R4, R98, 0x8880, RZ ;  /* 0x0000888062047816 */ /* 0x008fca00000000ff */
[----:B------:R-:W-:-:S07]  /*3a60*/  IMAD R23, R4, R91, RZ ;  /* 0x0000005b04177224 */ /* 0x000fce00078e02ff */
.L_x_108:
[----:B------:R-:W-:Y:S05]  /*3a70*/  BSYNC B1 ;  /* 0x0000000000017941 */ /* 0x000fea0003800000 */
.L_x_107:
[----:B0-----:R-:W-:Y:S01]  /*3a80*/  @!P5 IMAD R5, R28, R90, R23 ;  /* 0x0000005a1c05d224 */ /* 0x001fe200078e0217 */
[----:B------:R-:W-:Y:S04]  /*3a90*/  BSSY B1, `(.L_x_109) ;  /* 0x0000006000017945 */ /* 0x000fe80003800000 */
[----:B------:R0:W-:Y:S01]  /*3aa0*/  @!P5 STG.E.U8 desc[UR38][R6.64+0x8], R5 ;  /* 0x000008050600d986 */ /* 0x0001e2000c101126 */
[----:B------:R-:W-:Y:S05]  /*3ab0*/  @P3 BRA `(.L_x_110) ;  /* 0x00000000000c3947 */ /* 0x000fea0003800000 */
[----:B------:R-:W3:Y:S02]  /*3ac0*/  LDG.E.U8 R98, desc[UR38][R10.64+0x9] ;  /* 0x000009260a627981 */ /* 0x000ee4000c1e1100 */
[----:B---3--:R-:W-:-:S05]  /*3ad0*/  PRMT R4, R98, 0x8880, RZ ;  /* 0x0000888062047816 */ /* 0x008fca00000000ff */
[----:B------:R-:W-:-:S07]  /*3ae0*/  IMAD R23, R4, R91, RZ ;  /* 0x0000005b04177224 */ /* 0x000fce00078e02ff */
.L_x_110:
[----:B------:R-:W-:Y:S05]  /*3af0*/  BSYNC B1 ;  /* 0x0000000000017941 */ /* 0x000fea0003800000 */
.L_x_109:
[----:B------:R-:W-:Y:S01]  /*3b00*/  ISETP.LT.OR P5, PT, R3, 0x9, !P0 ;  /* 0x000000090300780c */ /* 0x000fe200047a1670 */
[----:B------:R-:W-:Y:S01]  /*3b10*/  @!P3 IMAD R29, R29, R90, R23 ;  /* 0x0000005a1d1db224 */ /* 0x000fe200078e0217 */
[----:B------:R-:W-:Y:S01]  /*3b20*/  BSSY B1, `(.L_x_111) ;  /* 0x0000009000017945 */ /* 0x000fe20003800000 */
[C---:B------:R-:W-:Y:S02]  /*3b30*/  ISETP.LT.OR P4, PT, R3.reuse, 0xa, !P0 ;  /* 0x0000000a0300780c */ /* 0x040fe40004781670 */
[C---:B------:R-:W-:Y:S01]  /*3b40*/  ISETP.LT.OR P1, PT, R3.reuse, 0x12, !P2 ;  /* 0x000000120300780c */ /* 0x040fe20005721670 */
[----:B------:R3:W-:Y:S01]  /*3b50*/  @!P3 STG.E.U8 desc[UR38][R6.64+0x9], R29 ;  /* 0x0000091d0600b986 */ /* 0x0007e2000c101126 */
[----:B------:R-:W-:-:S06]  /*3b60*/  ISETP.LT.OR P3, PT, R3, 0x11, !P2 ;  /* 0x000000110300780c */ /* 0x000fcc0005761670 */
[----:B------:R-:W-:Y:S07]  /*3b70*/  @P5 BRA `(.L_x_112) ;  /* 0x00000000000c5947 */ /* 0x000fee0003800000 */
[----:B------:R-:W4:Y:S02]  /*3b80*/  LDG.E.U8 R98, desc[UR38][R12.64+0x8] ;  /* 0x000008260c627981 */ /* 0x000f24000c1e1100 */
[----:B----4-:R-:W-:-:S05]  /*3b90*/  PRMT R4, R98, 0x8880, RZ ;  /* 0x0000888062047816 */ /* 0x010fca00000000ff */
[----:B------:R-:W-:-:S07]  /*3ba0*/  IMAD R23, R4, R91, RZ ;  /* 0x0000005b04177224 */ /* 0x000fce00078e02ff */
.L_x_112:
[----:B------:R-:W-:Y:S05]  /*3bb0*/  BSYNC B1 ;  /* 0x0000000000017941 */ /* 0x000fea0003800000 */
.L_x_111:
[----:B0-----:R-:W-:Y:S01]  /*3bc0*/  @!P5 IMAD R5, R30, R90, R23 ;  /* 0x0000005a1e05d224 */ /* 0x001fe200078e0217 */
[----:B------:R-:W-:Y:S04]  /*3bd0*/  BSSY B1, `(.L_x_113) ;  /* 0x0000006000017945 */ /* 0x000fe80003800000 */
[----:B------:R0:W-:Y:S01]  /*3be0*/  @!P5 STG.E.U8 desc[UR38][R8.64+0x8], R5 ;  /* 0x000008050800d986 */ /* 0x0001e2000c101126 */
[----:B------:R-:W-:Y:S05]  /*3bf0*/  @P4 BRA `(.L_x_114) ;  /* 0x00000000000c4947 */ /* 0x000fea0003800000 */
[----:B------:R-:W4:Y:S02]  /*3c00*/  LDG.E.U8 R98, desc[UR38][R12.64+0x9] ;  /* 0x000009260c627981 */ /* 0x000f24000c1e1100 */
[----:B----4-:R-:W-:-:S05]  /*3c10*/  PRMT R4, R98, 0x8880, RZ ;  /* 0x0000888062047816 */ /* 0x010fca00000000ff */
[----:B------:R-:W-:-:S07]  /*3c20*/  IMAD R23, R4, R91, RZ ;  /* 0x0000005b04177224 */ /* 0x000fce00078e02ff */
.L_x_114:
[----:B------:R-:W-:Y:S05]  /*3c30*/  BSYNC B1 ;  /* 0x0000000000017941 */ /* 0x000fea0003800000 */
.L_x_113:
[----:B------:R-:W-:Y:S01]  /*3c40*/  @!P4 IMAD R31, R31, R90, R23 ;  /* 0x0000005a1f1fc224 */ /* 0x000fe200078e0217 */
[----:B------:R-:W-:Y:S04]  /*3c50*/  BSSY B1, `(.L_x_115) ;  /* 0x0000006000017945 */ /* 0x000fe80003800000 */
[----:B------:R4:W-:Y:S01]  /*3c60*/  @!P4 STG.E.U8 desc[UR38][R8.64+0x9], R31 ;  /* 0x0000091f0800c986 */ /* 0x0009e2000c101126 */
[----:B------:R-:W-:Y:S05]  /*3c70*/  @P3 BRA `(.L_x_116) ;  /* 0x00000000000c3947 */ /* 0x000fea0003800000 */
[----:B------:R-:W5:Y:S02]  /*3c80*/  LDG.E.U8 R98, desc[UR38][R10.64+0x10] ;  /* 0x000010260a627981 */ /* 0x000f64000c1e1100 */
[----:B-----5:R-:W-:-:S05]  /*3c90*/  PRMT R4, R98, 0x8880, RZ ;  /* 0x0000888062047816 */ /* 0x020fca00000000ff */
[----:B------:R-:W-:-:S07]  /*3ca0*/  IMAD R23, R4, R91, RZ ;  /* 0x0000005b04177224 */ /* 0x000fce00078e02ff */
.L_x_116:
[----:B------:R-:W-:Y:S05]  /*3cb0*/  BSYNC B1 ;  /* 0x0000000000017941 */ /* 0x000fea0003800000 */
.L_x_115:
[----:B0-----:R-:W-:Y:S01]  /*3cc0*/  @!P3 IMAD R5, R32, R90, R23 ;  /* 0x0000005a2005b224 */ /* 0x001fe200078e0217 */
[----:B------:R-:W-:Y:S04]  /*3cd0*/  BSSY B1, `(.L_x_117) ;  /* 0x0000006000017945 */ /* 0x000fe80003800000 */
[----:B------:R0:W-:Y:S01]  /*3ce0*/  @!P3 STG.E.U8 desc[UR38][R6.64+0x10], R5 ;  /* 0x000010050600b986 */ /* 0x0001e2000c101126 */
[----:B------:R-:W-:Y:S05]  /*3cf0*/  @P1 BRA `(.L_x_118) ;  /* 0x00000000000c1947 */ /* 0x000fea0003800000 */
[----:B------:R-:W5:Y:S02]  /*3d00*/  LDG.E.U8 R98, desc[UR38][R10.64+0x11] ;  /* 0x000011260a627981 */ /* 0x000f64000c1e1100 */
[----:B-----5:R-:W-:-:S05]  /*3d10*/  PRMT R4, R98, 0x8880, RZ ;  /* 0x0000888062047816 */ /* 0x020fca00000000ff */
[----:B------:R-:W-:-:S07]  /*3d20*/  IMAD R23, R4, R91, RZ ;  /* 0x0000005b04177224 */ /* 0x000fce00078e02ff */
.L_x_118:
[----:B------:R-:W-:Y:S05]  /*3d30*/  BSYNC B1 ;  /* 0x0000000000017941 */ /* 0x000fea0003800000 */
.L_x_117:
        /* <DEDUP_REMOVED lines=11> */
.L_x_120:
[----:B------:R-:W-:Y:S05]  /*3df0*/  BSYNC B1 ;  /* 0x0000000000017941 */ /* 0x000fea0003800000 */
.L_x_119:
[----:B0-----:R-:W-:Y:S01]  /*3e00*/  @!P4 IMAD R5, R34, R90, R23 ;  /* 0x0000005a2205c224 */ /* 0x001fe200078e0217 */
[----:B------:R-:W-:Y:S04]  /*3e10*/  BSSY B1, `(.L_x_121) ;  /* 0x0000006000017945 */ /* 0x000fe80003800000 */
[----:B------:R0:W-:Y:S01]  /*3e20*/  @!P4 STG.E.U8 desc[UR38][R8.64+0x10], R5 ;  /* 0x000010050800c986 */ /* 0x0001e2000c101126 */
[----:B------:R-:W-:Y:S05]  /*3e30*/  @P3 BRA `(.L_x_122) ;  /* 0x00000000000c3947 */ /* 0x000fea0003800000 */
[----:B------:R-:W5:Y:S02]  /*3e40*/  LDG.E.U8 R98, desc[UR38][R12.64+0x11] ;  /* 0x000011260c627981 */ /* 0x000f64000c1e1100 */
[----:B-----5:R-:W-:-:S05]  /*3e50*/  PRMT R4, R98, 0x8880, RZ ;  /* 0x0000888062047816 */ /* 0x020fca00000000ff */
[----:B------:R-:W-:-:S07]  /*3e60*/  IMAD R23, R4, R91, RZ ;  /* 0x0000005b04177224 */ /* 0x000fce00078e02ff */
.L_x_122:
[----:B------:R-:W-:Y:S05]  /*3e70*/  BSYNC B1 ;  /* 0x0000000000017941 */ /* 0x000fea0003800000 */
.L_x_121:
[----:B------:R-:W-:Y:S01]  /*3e80*/  @!P3 IMAD R35, R35, R90, R23 ;  /* 0x0000005a2323b224 */ /* 0x000fe200078e0217 */
[----:B------:R-:W-:Y:S04]  /*3e90*/  BSSY B1, `(.L_x_123) ;  /* 0x0000006000017945 */ /* 0x000fe80003800000 */
[----:B------:R0:W-:Y:S01]  /*3ea0*/  @!P3 STG.E.U8 desc[UR38][R8.64+0x11], R35 ;  /* 0x000011230800b986 */ /* 0x0001e2000c101126 */
[----:B------:R-:W-:Y:S05]  /*3eb0*/  @P5 BRA `(.L_x_124) ;  /* 0x00000000000c5947 */ /* 0x000fea0003800000 */
[----:B------:R-:W5:Y:S02]  /*3ec0*/  LDG.E.U8 R98, desc[UR38][R10.64+0x18] ;  /* 0x000018260a627981 */ /* 0x000f64000c1e1100 */
[----:B-----5:R-:W-:-:S05]  /*3ed0*/  PRMT R4, R98, 0x8880, RZ ;  /* 0x0000888062047816 */ /* 0x020fca00000000ff */
[----:B------:R-:W-:-:S07]  /*3ee0*/  IMAD R23, R4, R91, RZ ;  /* 0x0000005b04177224 */ /* 0x000fce00078e02ff */
.L_x_124:
[----:B------:R-:W-:Y:S05]  /*3ef0*/  BSYNC B1 ;  /* 0x0000000000017941 */ /* 0x000fea0003800000 */
.L_x_123:
[----:B0-----:R-:W-:Y:S01]  /*3f00*/  @!P5 IMAD R5, R36, R90, R23 ;  /* 0x0000005a2405d224 */ /* 0x001fe200078e0217 */
[----:B------:R-:W-:Y:S04]  /*3f10*/  BSSY B1, `(.L_x_125) ;  /* 0x0000006000017945 */ /* 0x000fe80003800000 */
[----:B------:R0:W-:Y:S01]  /*3f20*/  @!P5 STG.E.U8 desc[UR38][R6.64+0x18], R5 ;  /* 0x000018050600d986 */ /* 0x0001e2000c101126 */
[----:B------:R-:W-:Y:S05]  /*3f30*/  @P1 BRA `(.L_x_126) ;  /* 0x00000000000c1947 */ /* 0x000fea0003800000 */
[----:B------:R-:W5:Y:S02]  /*3f40*/  LDG.E.U8 R98, desc[UR38][R10.64+0x19] ;  /* 0x000019260a627981 */ /* 0x000f64000c1e1100 */
[----:B-----5:R-:W-:-:S05]  /*3f50*/  PRMT R4, R98, 0x8880, RZ ;  /* 0x0000888062047816 */ /* 0x020fca00000000ff */
[----:B------:R-:W-:-:S07]  /*3f60*/  IMAD R23, R4, R91, RZ ;  /* 0x0000005b04177224 */ /* 0x000fce00078e02ff */
.L_x_126:
[----:B------:R-:W-:Y:S05]  /*3f70*/  BSYNC B1 ;  /* 0x0000000000017941 */ /* 0x000fea0003800000 */
.L_x_125:
        /* <DEDUP_REMOVED lines=11> */
.L_x_128:
[----:B------:R-:W-:Y:S05]  /*4030*/  BSYNC B1 ;  /* 0x0000000000017941 */ /* 0x000fea0003800000 */
.L_x_127:
[----:B0-----:R-:W-:Y:S01]  /*4040*/  @!P4 IMAD R5, R38, R90, R23 ;  /* 0x0000005a2605c224 */ /* 0x001fe200078e0217 */
[----:B------:R-:W-:Y:S04]  /*4050*/  BSSY B1, `(.L_x_129) ;  /* 0x0000006000017945 */ /* 0x000fe80003800000 */
[----:B------:R0:W-:Y:S01]  /*4060*/  @!P4 STG.E.U8 desc[UR38][R8.64+0x18], R5 ;  /* 0x000018050800c986 */ /* 0x0001e2000c101126 */
[----:B------:R-:W-:Y:S05]  /*4070*/  @P3 BRA `(.L_x_130) ;  /* 0x00000000000c3947 */ /* 0x000fea0003800000 */
[----:B------:R-:W5:Y:S02]  /*4080*/  LDG.E.U8 R98, desc[UR38][R12.64+0x19] ;  /* 0x000019260c627981 */ /* 0x000f64000c1e1100 */
[----:B-----5:R-:W-:-:S05]  /*4090*/  PRMT R4, R98, 0x8880, RZ ;  /* 0x0000888062047816 */ /* 0x020fca00000000ff */
[----:B------:R-:W-:-:S07]  /*40a0*/  IMAD R23, R4, R91, RZ ;  /* 0x0000005b04177224 */ /* 0x000fce00078e02ff */
.L_x_130:
[----:B------:R-:W-:Y:S05]  /*40b0*/  BSYNC B1 ;  /* 0x0000000000017941 */ /* 0x000fea0003800000 */
.L_x_129:
[----:B------:R-:W-:Y:S01]  /*40c0*/  @!P3 IMAD R39, R39, R90, R23 ;  /* 0x0000005a2727b224 */ /* 0x000fe200078e0217 */
[----:B------:R-:W-:Y:S04]  /*40d0*/  BSSY B1, `(.L_x_131) ;  /* 0x0000006000017945 */ /* 0x000fe80003800000 */
[----:B------:R0:W-:Y:S01]  /*40e0*/  @!P3 STG.E.U8 desc[UR38][R8.64+0x19], R39 ;  /* 0x000019270800b986 */ /* 0x0001e2000c101126 */
[----:B------:R-:W-:Y:S05]  /*40f0*/  @P5 BRA `(.L_x_132) ;  /* 0x00000000000c5947 */ /* 0x000fea0003800000 */
[----:B------:R-:W5:Y:S02]  /*4100*/  LDG.E.U8 R98, desc[UR38][R10.64+0x20] ;  /* 0x000020260a627981 */ /* 0x000f64000c1e1100 */
[----:B-----5:R-:W-:-:S05]  /*4110*/  PRMT R4, R98, 0x8880, RZ ;  /* 0x0000888062047816 */ /* 0x020fca00000000ff */
[----:B------:R-:W-:-:S07]  /*4120*/  IMAD R23, R4, R91, RZ ;  /* 0x0000005b04177224 */ /* 0x000fce00078e02ff */
.L_x_132:
[----:B------:R-:W-:Y:S05]  /*4130*/  BSYNC B1 ;  /* 0x0000000000017941 */ /* 0x000fea0003800000 */
.L_x_131:
[----:B0-----:R-:W-:Y:S01]  /*4140*/  @!P5 IMAD R5, R40, R90, R23 ;  /* 0x0000005a2805d224 */ /* 0x001fe200078e0217 */
[----:B------:R-:W-:Y:S04]  /*4150*/  BSSY B1, `(.L_x_133) ;  /* 0x0000006000017945 */ /* 0x000fe80003800000 */
[----:B------:R0:W-:Y:S01]  /*4160*/  @!P5 STG.E.U8 desc[UR38][R6.64+0x20], R5 ;  /* 0x000020050600d986 */ /* 0x0001e2000c101126 */
[----:B------:R-:W-:Y:S05]  /*4170*/  @P1 BRA `(.L_x_134) ;  /* 0x00000000000c1947 */ /* 0x000fea0003800000 */
[----:B------:R-:W5:Y:S02]  /*4180*/  LDG.E.U8 R98, desc[UR38][R10.64+0x21] ;  /* 0x000021260a627981 */ /* 0x000f64000c1e1100 */
[----:B-----5:R-:W-:-:S05]  /*4190*/  PRMT R4, R98, 0x8880, RZ ;  /* 0x0000888062047816 */ /* 0x020fca00000000ff */
[----:B------:R-:W-:-:S07]  /*41a0*/  IMAD R23, R4, R91, RZ ;  /* 0x0000005b04177224 */ /* 0x000fce00078e02ff */
.L_x_134:
[----:B------:R-:W-:Y:S05]  /*41b0*/  BSYNC B1 ;  /* 0x0000000000017941 */ /* 0x000fea0003800000 */
.L_x_133:
        /* <DEDUP_REMOVED lines=11> */
.L_x_136:
[----:B------:R-:W-:Y:S05]  /*4270*/  BSYNC B1 ;  /* 0x0000000000017941 */ /* 0x000fea0003800000 */
.L_x_135:
[----:B0-----:R-:W-:Y:S01]  /*4280*/  @!P4 IMAD R5, R42, R90, R23 ;  /* 0x0000005a2a05c224 */ /* 0x001fe200078e0217 */
[----:B------:R-:W-:Y:S04]  /*4290*/  BSSY B1, `(.L_x_137) ;  /* 0x0000006000017945 */ /* 0x000fe80003800000 */
[----:B------:R0:W-:Y:S01]  /*42a0*/  @!P4 STG.E.U8 desc[UR38][R8.64+0x20], R5 ;  /* 0x000020050800c986 */ /* 0x0001e2000c101126 */
[----:B------:R-:W-:Y:S05]  /*42b0*/  @P3 BRA `(.L_x_138) ;  /* 0x00000000000c3947 */ /* 0x000fea0003800000 */
[----:B------:R-:W5:Y:S02]  /*42c0*/  LDG.E.U8 R98, desc[UR38][R12.64+0x21] ;  /* 0x000021260c627981 */ /* 0x000f64000c1e1100 */
[----:B-----5:R-:W-:-:S05]  /*42d0*/  PRMT R4, R98, 0x8880, RZ ;  /* 0x0000888062047816 */ /* 0x020fca00000000ff */
[----:B------:R-:W-:-:S07]  /*42e0*/  IMAD R23, R4, R91, RZ ;  /* 0x0000005b04177224 */ /* 0x000fce00078e02ff */
.L_x_138:
[----:B------:R-:W-:Y:S05]  /*42f0*/  BSYNC B1 ;  /* 0x0000000000017941 */ /* 0x000fea0003800000 */
.L_x_137:
[----:B------:R-:W-:Y:S01]  /*4300*/  @!P3 IMAD R43, R43, R90, R23 ;  /* 0x0000005a2b2bb224 */ /* 0x000fe200078e0217 */
[----:B------:R-:W-:Y:S04]  /*4310*/  BSSY B1, `(.L_x_139) ;  /* 0x0000006000017945 */ /* 0x000fe80003800000 */
[----:B------:R0:W-:Y:S01]  /*4320*/  @!P3 STG.E.U8 desc[UR38][R8.64+0x21], R43 ;  /* 0x0000212b0800b986 */ /* 0x0001e2000c101126 */
[----:B------:R-:W-:Y:S05]  /*4330*/  @P5 BRA `(.L_x_140) ;  /* 0x00000000000c5947 */ /* 0x000fea0003800000 */
[----:B------:R-:W5:Y:S02]  /*4340*/  LDG.E.U8 R98, desc[UR38][R10.64+0x28] ;  /* 0x000028260a627981 */ /* 0x000f64000c1e1100 */
[----:B-----5:R-:W-:-:S05]  /*4350*/  PRMT R4, R98, 0x8880, RZ ;  /* 0x0000888062047816 */ /* 0x020fca00000000ff */
[----:B------:R-:W-:-:S07]  /*4360*/  IMAD R23, R4, R91, RZ ;  /* 0x0000005b04177224 */ /* 0x000fce00078e02ff */
.L_x_140:
[----:B------:R-:W-:Y:S05]  /*4370*/  BSYNC B1 ;  /* 0x0000000000017941 */ /* 0x000fea0003800000 */
.L_x_139:
[----:B0-----:R-:W-:Y:S01]  /*4380*/  @!P5 IMAD R5, R44, R90, R23 ;  /* 0x0000005a2c05d224 */ /* 0x001fe200078e0217 */
[----:B------:R-:W-:Y:S04]  /*4390*/  BSSY B1, `(.L_x_141) ;  /* 0x0000006000017945 */ /* 0x000fe80003800000 */
[----:B------:R0:W-:Y:S01]  /*43a0*/  @!P5 STG.E.U8 desc[UR38][R6.64+0x28], R5 ;  /* 0x000028050600d986 */ /* 0x0001e2000c101126 */
[----:B------:R-:W-:Y:S05]  /*43b0*/  @P1 BRA `(.L_x_142) ;  /* 0x00000000000c1947 */ /* 0x000fea0003800000 */
[----:B------:R-:W5:Y:S02]  /*43c0*/  LDG.E.U8 R98, desc[UR38][R10.64+0x29] ;  /* 0x000029260a627981 */ /* 0x000f64000c1e1100 */
[----:B-----5:R-:W-:-:S05]  /*43d0*/  PRMT R4, R98, 0x8880, RZ ;  /* 0x0000888062047816 */ /* 0x020fca00000000ff */
[----:B------:R-:W-:-:S07]  /*43e0*/  IMAD R23, R4, R91, RZ ;  /* 0x0000005b04177224 */ /* 0x000fce00078e02ff */
.L_x_142:
[----:B------:R-:W-:Y:S05]  /*43f0*/  BSYNC B1 ;  /* 0x0000000000017941 */ /* 0x000fea0003800000 */
.L_x_141:
        /* <DEDUP_REMOVED lines=11> */
.L_x_144:
[----:B------:R-:W-:Y:S05]  /*44b0*/  BSYNC B1 ;  /* 0x0000000000017941 */ /* 0x000fea0003800000 */
.L_x_143:
[----:B0-----:R-:W-:Y:S01]  /*44c0*/  @!P4 IMAD R5, R46, R90, R23 ;  /* 0x0000005a2e05c224 */ /* 0x001fe200078e0217 */
[----:B------:R-:W-:Y:S04]  /*44d0*/  BSSY B1, `(.L_x_145) ;  /* 0x0000006000017945 */ /* 0x000fe80003800000 */
[----:B------:R0:W-:Y:S01]  /*44e0*/  @!P4 STG.E.U8 desc[UR38][R8.64+0x28], R5 ;  /* 0x000028050800c986 */ /* 0x0001e2000c101126 */
[----:B------:R-:W-:Y:S05]  /*44f0*/  @P3 BRA `(.L_x_146) ;  /* 0x00000000000c3947 */ /* 0x000fea0003800000 */
[----:B------:R-:W5:Y:S02]  /*4500*/  LDG.E.U8 R98, desc[UR38][R12.64+0x29] ;  /* 0x000029260c627981 */ /* 0x000f64000c1e1100 */
[----:B-----5:R-:W-:-:S05]  /*4510*/  PRMT R4, R98, 0x8880, RZ ;  /* 0x0000888062047816 */ /* 0x020fca00000000ff */
[----:B------:R-:W-:-:S07]  /*4520*/  IMAD R23, R4, R91, RZ ;  /* 0x0000005b04177224 */ /* 0x000fce00078e02ff */
.L_x_146:
[----:B------:R-:W-:Y:S05]  /*4530*/  BSYNC B1 ;  /* 0x0000000000017941 */ /* 0x000fea0003800000 */
.L_x_145:
[----:B------:R-:W-:Y:S01]  /*4540*/  @!P3 IMAD R47, R47, R90, R23 ;  /* 0x0000005a2f2fb224 */ /* 0x000fe200078e0217 */
[----:B------:R-:W-:Y:S04]  /*4550*/  BSSY B1, `(.L_x_147) ;  /* 0x0000006000017945 */ /* 0x000fe80003800000 */
[----:B------:R0:W-:Y:S01]  /*4560*/  @!P3 STG.E.U8 desc[UR38][R8.64+0x29], R47 ;  /* 0x0000292f0800b986 */ /* 0x0001e2000c101126 */
[----:B------:R-:W-:Y:S05]  /*4570*/  @P5 BRA `(.L_x_148) ;  /* 0x00000000000c5947 */ /* 0x000fea0003800000 */
[----:B------:R-:W5:Y:S02]  /*4580*/  LDG.E.U8 R98, desc[UR38][R10.64+0x30] ;  /* 0x000030260a627981 */ /* 0x000f64000c1e1100 */
[----:B-----5:R-:W-:-:S05]  /*4590*/  PRMT R4, R98, 0x8880, RZ ;  /* 0x0000888062047816 */ /* 0x020fca00000000ff */
[----:B------:R-:W-:-:S07]  /*45a0*/  IMAD R23, R4, R91, RZ ;  /* 0x0000005b04177224 */ /* 0x000fce00078e02ff */
.L_x_148:
[----:B------:R-:W-:Y:S05]  /*45b0*/  BSYNC B1 ;  /* 0x0000000000017941 */ /* 0x000fea0003800000 */
.L_x_147:
[----:B0-----:R-:W-:Y:S01]  /*45c0*/  @!P5 IMAD R5, R48, R90, R23 ;  /* 0x0000005a3005d224 */ /* 0x001fe200078e0217 */
[----:B------:R-:W-:Y:S04]  /*45d0*/  BSSY B1, `(.L_x_149) ;  /* 0x0000006000017945 */ /* 0x000fe80003800000 */
[----:B------:R0:W-:Y:S01]  /*45e0*/  @!P5 STG.E.U8 desc[UR38][R6.64+0x30], R5 ;  /* 0x000030050600d986 */ /* 0x0001e2000c101126 */
[----:B------:R-:W-:Y:S05]  /*45f0*/  @P1 BRA `(.L_x_150) ;  /* 0x00000000000c1947 */ /* 0x000fea0003800000 */
[----:B------:R-:W5:Y:S02]  /*4600*/  LDG.E.U8 R98, desc[UR38][R10.64+0x31] ;  /* 0x000031260a627981 */ /* 0x000f64000c1e1100 */
[----:B-----5:R-:W-:-:S05]  /*4610*/  PRMT R4, R98, 0x8880, RZ ;  /* 0x0000888062047816 */ /* 0x020fca00000000ff */
[----:B------:R-:W-:-:S07]  /*4620*/  IMAD R23, R4, R91, RZ ;  /* 0x0000005b04177224 */ /* 0x000fce00078e02ff */
.L_x_150:
[----:B------:R-:W-:Y:S05]  /*4630*/  BSYNC B1 ;  /* 0x0000000000017941 */ /* 0x000fea0003800000 */
.L_x_149:
[----:B------:R-:W-:Y:S01]  /*4640*/  ISETP.LT.OR P4, PT, R3, 0x31, !P0 ;  /* 0x000000310300780c */ /* 0x000fe20004781670 */
[----:B------:R-:W-:Y:S01]  /*4650*/  @!P1 IMAD R49, R49, R90, R23 ;  /* 0x0000005a31319224 */ /* 0x000fe200078e0217 */
[----:B------:R-:W-:Y:S01]  /*4660*/  BSSY B1, `(.L_x_151) ;  /* 0x000000a000017945 */ /* 0x000fe20003800000 */
[C---:B------:R-:W-:Y:S02]  /*4670*/  ISETP.LT.OR P3, PT, R3.reuse, 0x32, !P0 ;  /* 0x000000320300780c */ /* 0x040fe40004761670 */
[C---:B------:R-:W-:Y:S01]  /*4680*/  ISETP.LT.OR P5, PT, R3.reuse, 0x39, !P0 ;  /* 0x000000390300780c */ /* 0x040fe200047a1670 */
[----:B------:R0:W-:Y:S01]  /*4690*/  @!P1 STG.E.U8 desc[UR38][R6.64+0x31], R49 ;  /* 0x0000313106009986 */ /* 0x0001e2000c101126 */
[C---:B------:R-:W-:Y:S02]  /*46a0*/  ISETP.LT.OR P1, PT, R3.reuse, 0x39, !P2 ;  /* 0x000000390300780c */ /* 0x040fe40005721670 */
[----:B------:R-:W-:-:S04]  /*46b0*/  ISETP.LT.OR P2, PT, R3, 0x3a, !P2 ;  /* 0x0000003a0300780c */ /* 0x000fc80005741670 */
[----:B------:R-:W-:Y:S09]  /*46c0*/  @P4 BRA `(.L_x_152) ;  /* 0x00000000000c4947 */ /* 0x000ff20003800000 */
[----:B------:R-:W5:Y:S02]  /*46d0*/  LDG.E.U8 R98, desc[UR38][R12.64+0x30] ;  /* 0x000030260c627981 */ /* 0x000f64000c1e1100 */
[----:B-----5:R-:W-:-:S05]  /*46e0*/  PRMT R4, R98, 0x8880, RZ ;  /* 0x0000888062047816 */ /* 0x020fca00000000ff */
[----:B------:R-:W-:-:S07]  /*46f0*/  IMAD R23, R4, R91, RZ ;  /* 0x0000005b04177224 */ /* 0x000fce00078e02ff */
.L_x_152:
[----:B------:R-:W-:Y:S05]  /*4700*/  BSYNC B1 ;  /* 0x0000000000017941 */ /* 0x000fea0003800000 */
.L_x_151:
[----:B0-----:R-:W-:Y:S01]  /*4710*/  @!P4 IMAD R5, R50, R90, R23 ;  /* 0x0000005a3205c224 */ /* 0x001fe200078e0217 */
[----:B------:R-:W-:Y:S04]  /*4720*/  BSSY B1, `(.L_x_153) ;  /* 0x0000006000017945 */ /* 0x000fe80003800000 */
[----:B------:R0:W-:Y:S01]  /*4730*/  @!P4 STG.E.U8 desc[UR38][R8.64+0x30], R5 ;  /* 0x000030050800c986 */ /* 0x0001e2000c101126 */
[----:B------:R-:W-:Y:S05]  /*4740*/  @P3 BRA `(.L_x_154) ;  /* 0x00000000000c3947 */ /* 0x000fea0003800000 */
[----:B------:R-:W5:Y:S02]  /*4750*/  LDG.E.U8 R98, desc[UR38][R12.64+0x31] ;  /* 0x000031260c627981 */ /* 0x000f64000c1e1100 */
[----:B-----5:R-:W-:-:S05]  /*4760*/  PRMT R4, R98, 0x8880, RZ ;  /* 0x0000888062047816 */ /* 0x020fca00000000ff */
[----:B------:R-:W-:-:S07]  /*4770*/  IMAD R23, R4, R91, RZ ;  /* 0x0000005b04177224 */ /* 0x000fce00078e02ff */
.L_x_154:
[----:B------:R-:W-:Y:S05]  /*4780*/  BSYNC B1 ;  /* 0x0000000000017941 */ /* 0x000fea0003800000 */
.L_x_153:
[----:B------:R-:W-:Y:S01]  /*4790*/  @!P3 IMAD R51, R51, R90, R23 ;  /* 0x0000005a3333b224 */ /* 0x000fe200078e0217 */
[----:B------:R-:W-:Y:S04]  /*47a0*/  BSSY B1, `(.L_x_155) ;  /* 0x0000006000017945 */ /* 0x000fe80003800000 */
[----:B------:R0:W-:Y:S01]  /*47b0*/  @!P3 STG.E.U8 desc[UR38][R8.64+0x31], R51 ;  /* 0x000031330800b986 */ /* 0x0001e2000c101126 */
[----:B------:R-:W-:Y:S05]  /*47c0*/  @P1 BRA `(.L_x_156) ;  /* 0x00000000000c1947 */ /* 0x000fea0003800000 */
[----:B------:R-:W5:Y:S02]  /*47d0*/  LDG.E.U8 R98, desc[UR38][R10.64+0x38] ;  /* 0x000038260a627981 */ /* 0x000f64000c1e1100 */
[----:B-----5:R-:W-:-:S05]  /*47e0*/  PRMT R4, R98, 0x8880, RZ ;  /* 0x0000888062047816 */ /* 0x020fca00000000ff */
[----:B------:R-:W-:-:S07]  /*47f0*/  IMAD R23, R4, R91, RZ ;  /* 0x0000005b04177224 */ /* 0x000fce00078e02ff */
.L_x_156:
[----:B------:R-:W-:Y:S05]  /*4800*/  BSYNC B1 ;  /* 0x0000000000017941 */ /* 0x000fea0003800000 */
.L_x_155:
[----:B0-----:R-:W-:Y:S01]  /*4810*/  @!P1 IMAD R5, R52, R90, R23 ;  /* 0x0000005a34059224 */ /* 0x001fe200078e0217 */
[----:B------:R-:W-:Y:S04]  /*4820*/  BSSY B1, `(.L_x_157) ;  /* 0x0000006000017945 */ /* 0x000fe80003800000 */
[----:B------:R0:W-:Y:S01]  /*4830*/  @!P1 STG.E.U8 desc[UR38][R6.64+0x38], R5 ;  /* 0x0000380506009986 */ /* 0x0001e2000c101126 */
[----:B------:R-:W-:Y:S05]  /*4840*/  @P2 BRA `(.L_x_158) ;  /* 0x00000000000c2947 */ /* 0x000fea0003800000 */
[----:B------:R-:W5:Y:S02]  /*4850*/  LDG.E.U8 R98, desc[UR38][R10.64+0x39] ;  /* 0x000039260a627981 */ /* 0x000f64000c1e1100 */
[----:B-----5:R-:W-:-:S05]  /*4860*/  PRMT R4, R98, 0x8880, RZ ;  /* 0x0000888062047816 */ /* 0x020fca00000000ff */
[----:B------:R-:W-:-:S07]  /*4870*/  IMAD R23, R4, R91, RZ ;  /* 0x0000005b04177224 */ /* 0x000fce00078e02ff */
.L_x_158:
[----:B------:R-:W-:Y:S05]  /*4880*/  BSYNC B1 ;  /* 0x0000000000017941 */ /* 0x000fea0003800000 */
.L_x_157:
[----:B------:R-:W-:Y:S01]  /*4890*/  @!P2 IMAD R53, R53, R90, R23 ;  /* 0x0000005a3535a224 */ /* 0x000fe200078e0217 */
[----:B------:R-:W-:Y:S04]  /*48a0*/  BSSY B1, `(.L_x_159) ;  /* 0x0000006000017945 */ /* 0x000fe80003800000 */
[----:B------:R0:W-:Y:S01]  /*48b0*/  @!P2 STG.E.U8 desc[UR38][R6.64+0x39], R53 ;  /* 0x000039350600a986 */ /* 0x0001e2000c101126 */
[----:B------:R-:W-:Y:S05]  /*48c0*/  @P5 BRA `(.L_x_160) ;  /* 0x00000000000c5947 */ /* 0x000fea0003800000 */
[----:B------:R-:W5:Y:S02]  /*48d0*/  LDG.E.U8 R98, desc[UR38][R12.64+0x38] ;  /* 0x000038260c627981 */ /* 0x000f64000c1e1100 */
[----:B-----5:R-:W-:-:S05]  /*48e0*/  PRMT R4, R98, 0x8880, RZ ;  /* 0x0000888062047816 */ /* 0x020fca00000000ff */
[----:B------:R-:W-:-:S07]  /*48f0*/  IMAD R23, R4, R91, RZ ;  /* 0x0000005b04177224 */ /* 0x000fce00078e02ff */
.L_x_160:
[----:B------:R-:W-:Y:S05]  /*4900*/  BSYNC B1 ;  /* 0x0000000000017941 */ /* 0x000fea0003800000 */
.L_x_159:
[----:B0-----:R-:W-:Y:S01]  /*4910*/  @!P5 IMAD R5, R54, R90, R23 ;  /* 0x0000005a3605d224 */ /* 0x001fe200078e0217 */
[----:B------:R-:W-:Y:S01]  /*4920*/  ISETP.LT.OR P0, PT, R3, 0x3a, !P0 ;  /* 0x0000003a0300780c */ /* 0x000fe20004701670 */
[----:B------:R-:W-:Y:S03]  /*4930*/  BSSY B1, `(.L_x_161) ;  /* 0x0000006000017945 */ /* 0x000fe60003800000 */
[----:B------:R0:W-:Y:S09]  /*4940*/  @!P5 STG.E.U8 desc[UR38][R8.64+0x38], R5 ;  /* 0x000038050800d986 */ /* 0x0001f2000c101126 */
[----:B------:R-:W-:Y:S05]  /*4950*/  @P0 BRA `(.L_x_162) ;  /* 0x00000000000c0947 */ /* 0x000fea0003800000 */
[----:B------:R-:W5:Y:S02]  /*4960*/  LDG.E.U8 R98, desc[UR38][R12.64+0x39] ;  /* 0x000039260c627981 */ /* 0x000f64000c1e1100 */
[----:B-----5:R-:W-:-:S05]  /*4970*/  PRMT R4, R98, 0x8880, RZ ;  /* 0x0000888062047816 */ /* 0x020fca00000000ff */
[----:B------:R-:W-:-:S07]  /*4980*/  IMAD R23, R4, R91, RZ ;  /* 0x0000005b04177224 */ /* 0x000fce00078e02ff */
.L_x_162:
[----:B------:R-:W-:Y:S05]  /*4990*/  BSYNC B1 ;  /* 0x0000000000017941 */ /* 0x000fea0003800000 */
.L_x_161:
[----:B------:R-:W-:Y:S01]  /*49a0*/  IMAD R23, R55, R90, R23 ;  /* 0x0000005a37177224 */ /* 0x000fe200078e0217 */
[----:B------:R-:W-:Y:S06]  /*49b0*/  @P0 BRA `(.L_x_163) ;  /* 0x0000000c00180947 */ /* 0x000fec0003800000 */
[----:B------:R0:W-:Y:S01]  /*49c0*/  STG.E.U8 desc[UR38][R8.64+0x39], R23 ;  /* 0x0000391708007986 */ /* 0x0001e2000c101126 */
[----:B------:R-:W-:Y:S05]  /*49d0*/  BRA `(.L_x_163) ;  /* 0x0000000c00107947 */ /* 0x000fea0003800000 */
.L_x_34:
[C---:B------:R-:W-:Y:S02]  /*49e0*/  ISETP.GE.AND P2, PT, R99.reuse, 0x1, PT ;  /* 0x000000016300780c */ /* 0x040fe40003f46270 */
[----:B------:R-:W-:Y:S02]  /*49f0*/  ISETP.GE.AND P1, PT, R99, 0x9, PT ;  /* 0x000000096300780c */ /* 0x000fe40003f26270 */
[C---:B------:R-:W-:Y:S02]  /*4a00*/  ISETP.LT.OR P4, PT, R3.reuse, 0x1, !P2 ;  /* 0x000000010300780c */ /* 0x040fe40005781670 */
[C---:B------:R-:W-:Y:S02]  /*4a10*/  ISETP.LT.OR P5, PT, R3.reuse, 0x2, !P2 ;  /* 0x000000020300780c */ /* 0x040fe400057a1670 */
[C---:B------:R-:W-:Y:S02]  /*4a20*/  ISETP.LT.OR P0, PT, R3.reuse, 0x1, !P1 ;  /* 0x000000010300780c */ /* 0x040fe40004f01670 */
[----:B------:R-:W-:-:S07]  /*4a30*/  ISETP.LT.OR P3, PT, R3, 0x2, !P1 ;  /* 0x000000020300780c */ /* 0x000fce0004f61670 */
[-C--:B------:R-:W-:Y:S02]  /*4a40*/  @!P4 IMAD R11, R56, R90.reuse, RZ ;  /* 0x0000005a380bc224 */ /* 0x080fe400078e02ff */
[-C--:B------:R-:W-:Y:S02]  /*4a50*/  @!P5 IMAD R57, R57, R90.reuse, RZ ;  /* 0x0000005a3939d224 */ /* 0x080fe400078e02ff */
[-C--:B------:R-:W-:Y:S01]  /*4a60*/  @!P0 IMAD R13, R58, R90.reuse, RZ ;  /* 0x0000005a3a0d8224 */ /* 0x080fe200078e02ff */
[----:B------:R0:W-:Y:S01]  /*4a70*/  @!P4 STG.E.U8 desc[UR38][R14.64], R11 ;  /* 0x0000000b0e00c986 */ /* 0x0001e2000c101126 */
[----:B------:R-:W-:Y:S01]  /*4a80*/  ISETP.LT.OR P4, PT, R3, 0x9, !P2 ;  /* 0x000000090300780c */ /* 0x000fe20005781670 */
[----:B------:R-:W-:Y:S02]  /*4a90*/  @!P3 IMAD R59, R59, R90, RZ ;  /* 0x0000005a3b3bb224 */ /* 0x000fe400078e02ff */
[----:B------:R-:W-:Y:S01]  /*4aa0*/  @!P5 STG.E.U8 desc[UR38][R14.64+0x1], R57 ;  /* 0x000001390e00d986 */ /* 0x000fe2000c101126 */
[----:B------:R-:W-:-:S03]  /*4ab0*/  ISETP.LT.OR P5, PT, R3, 0xa, !P2 ;  /* 0x0000000a0300780c */ /* 0x000fc600057a1670 */
[----:B------:R1:W-:Y:S01]  /*4ac0*/  @!P0 STG.E.U8 desc[UR38][R4.64], R13 ;  /* 0x0000000d04008986 */ /* 0x0003e2000c101126 */
[----:B------:R-:W-:-:S03]  /*4ad0*/  ISETP.LT.OR P0, PT, R3, 0x9, !P1 ;  /* 0x000000090300780c */ /* 0x000fc60004f01670 */
[----:B------:R-:W-:Y:S01]  /*4ae0*/  @!P3 STG.E.U8 desc[UR38][R4.64+0x1], R59 ;  /* 0x0000013b0400b986 */ /* 0x000fe2000c101126 */
[----:B------:R-:W-:Y:S01]  /*4af0*/  ISETP.LT.OR P3, PT, R3, 0xa, !P1 ;  /* 0x0000000a0300780c */ /* 0x000fe20004f61670 */
[----:B------:R-:W-:-:S04]  /*4b00*/  @!P4 IMAD R21, R60, R90, RZ ;  /* 0x0000005a3c15c224 */ /* 0x000fc800078e02ff */
[-C--:B------:R-:W-:Y:S01]  /*4b10*/  @!P5 IMAD R61, R61, R90.reuse, RZ ;  /* 0x0000005a3d3dd224 */ /* 0x080fe200078e02ff */
[----:B------:R2:W-:Y:S01]  /*4b20*/  @!P4 STG.E.U8 desc[UR38][R14.64+0x8], R21 ;  /* 0x000008150e00c986 */ /* 0x0005e2000c101126 */
[C---:B------:R-:W-:Y:S02]  /*4b30*/  ISETP.LT.OR P4, PT, R3.reuse, 0x11, !P2 ;  /* 0x000000110300780c */ /* 0x040fe40005781670 */
[-C--:B0-----:R-:W-:Y:S01]  /*4b40*/  @!P0 IMAD R11, R62, R90.reuse, RZ ;  /* 0x0000005a3e0b8224 */ /* 0x081fe200078e02ff */
[----:B------:R-:W-:Y:S01]  /*4b50*/  @!P5 STG.E.U8 desc[UR38][R14.64+0x9], R61 ;  /* 0x0000093d0e00d986 */ /* 0x000fe2000c101126 */
[----:B------:R-:W-:Y:S02]  /*4b60*/  ISETP.LT.OR P5, PT, R3, 0x12, !P2 ;  /* 0x000000120300780c */ /* 0x000fe400057a1670 */
[----:B------:R-:W-:Y:S01]  /*4b70*/  @!P3 IMAD R63, R63, R90, RZ ;  /* 0x0000005a3f3fb224 */ /* 0x000fe200078e02ff */
[----:B------:R0:W-:Y:S01]  /*4b80*/  @!P0 STG.E.U8 desc[UR38][R4.64+0x8], R11 ;  /* 0x0000080b04008986 */ /* 0x0001e2000c101126 */
[----:B------:R-:W-:-:S03]  /*4b90*/  ISETP.LT.OR P0, PT, R3, 0x11, !P1 ;  /* 0x000000110300780c */ /* 0x000fc60004f01670 */
[----:B------:R-:W-:Y:S01]  /*4ba0*/  @!P3 STG.E.U8 desc[UR38][R4.64+0x9], R63 ;  /* 0x0000093f0400b986 */ /* 0x000fe2000c101126 */
[----:B------:R-:W-:Y:S01]  /*4bb0*/  ISETP.LT.OR P3, PT, R3, 0x12, !P1 ;  /* 0x000000120300780c */ /* 0x000fe20004f61670 */
[----:B-1----:R-:W-:-:S04]  /*4bc0*/  @!P4 IMAD R13, R64, R90, RZ ;  /* 0x0000005a400dc224 */ /* 0x002fc800078e02ff */
[-C--:B------:R-:W-:Y:S01]  /*4bd0*/  @!P5 IMAD R65, R65, R90.reuse, RZ ;  /* 0x0000005a4141d224 */ /* 0x080fe200078e02ff */
[----:B------:R1:W-:Y:S01]  /*4be0*/  @!P4 STG.E.U8 desc[UR38][R14.64+0x10], R13 ;  /* 0x0000100d0e00c986 */ /* 0x0003e2000c101126 */
[C---:B------:R-:W-:Y:S02]  /*4bf0*/  ISETP.LT.OR P4, PT, R3.reuse, 0x19, !P2 ;  /* 0x000000190300780c */ /* 0x040fe40005781670 */
[-C--:B--2---:R-:W-:Y:S01]  /*4c00*/  @!P0 IMAD R21, R66, R90.reuse, RZ ;  /* 0x0000005a42158224 */ /* 0x084fe200078e02ff */
[----:B------:R-:W-:Y:S01]  /*4c10*/  @!P5 STG.E.U8 desc[UR38][R14.64+0x11], R65 ;  /* 0x000011410e00d986 */ /* 0x000fe2000c101126 */
[----:B------:R-:W-:Y:S02]  /*4c20*/  ISETP.LT.OR P5, PT, R3, 0x1a, !P2 ;  /* 0x0000001a0300780c */ /* 0x000fe400057a1670 */
[----:B------:R-:W-:Y:S01]  /*4c30*/  @!P3 IMAD R67, R67, R90, RZ ;  /* 0x0000005a4343b224 */ /* 0x000fe200078e02ff */
[----:B------:R2:W-:Y:S01]  /*4c40*/  @!P0 STG.E.U8 desc[UR38][R4.64+0x10], R21 ;  /* 0x0000101504008986 */ /* 0x0005e2000c101126 */
[----:B------:R-:W-:-:S03]  /*4c50*/  ISETP.LT.OR P0, PT, R3, 0x19, !P1 ;  /* 0x000000190300780c */ /* 0x000fc60004f01670 */
[----:B------:R-:W-:Y:S01]  /*4c60*/  @!P3 STG.E.U8 desc[UR38][R4.64+0x11], R67 ;  /* 0x000011430400b986 */ /* 0x000fe2000c101126 */
[----:B------:R-:W-:Y:S01]  /*4c70*/  ISETP.LT.OR P3, PT, R3, 0x1a, !P1 ;  /* 0x0000001a0300780c */ /* 0x000fe20004f61670 */
[----:B0-----:R-:W-:-:S04]  /*4c80*/  @!P4 IMAD R11, R68, R90, RZ ;  /* 0x0000005a440bc224 */ /* 0x001fc800078e02ff */
[-C--:B------:R-:W-:Y:S01]  /*4c90*/  @!P5 IMAD R69, R69, R90.reuse, RZ ;  /* 0x0000005a4545d224 */ /* 0x080fe200078e02ff */
[----:B------:R0:W-:Y:S01]  /*4ca0*/  @!P4 STG.E.U8 desc[UR38][R14.64+0x18], R11 ;  /* 0x0000180b0e00c986 */ /* 0x0001e2000c101126 */
[C---:B------:R-:W-:Y:S02]  /*4cb0*/  ISETP.LT.OR P4, PT, R3.reuse, 0x21, !P2 ;  /* 0x000000210300780c */ /* 0x040fe40005781670 */
[-C--:B-1----:R-:W-:Y:S01]  /*4cc0*/  @!P0 IMAD R13, R70, R90.reuse, RZ ;  /* 0x0000005a460d8224 */ /* 0x082fe200078e02ff */
[----:B------:R-:W-:Y:S01]  /*4cd0*/  @!P5 STG.E.U8 desc[UR38][R14.64+0x19], R69 ;  /* 0x000019450e00d986 */ /* 0x000fe2000c101126 */
[----:B------:R-:W-:Y:S02]  /*4ce0*/  ISETP.LT.OR P5, PT, R3, 0x22, !P2 ;  /* 0x000000220300780c */ /* 0x000fe400057a1670 */
[----:B------:R-:W-:Y:S01]  /*4cf0*/  @!P3 IMAD R71, R71, R90, RZ ;  /* 0x0000005a4747b224 */ /* 0x000fe200078e02ff */
[----:B------:R1:W-:Y:S01]  /*4d00*/  @!P0 STG.E.U8 desc[UR38][R4.64+0x18], R13 ;  /* 0x0000180d04008986 */ /* 0x0003e2000c101126 */
[----:B------:R-:W-:-:S03]  /*4d10*/  ISETP.LT.OR P0, PT, R3, 0x21, !P1 ;  /* 0x000000210300780c */ /* 0x000fc60004f01670 */
[----:B------:R-:W-:Y:S01]  /*4d20*/  @!P3 STG.E.U8 desc[UR38][R4.64+0x19], R71 ;  /* 0x000019470400b986 */ /* 0x000fe2000c101126 */
[----:B------:R-:W-:Y:S01]  /*4d30*/  ISETP.LT.OR P3, PT, R3, 0x22, !P1 ;  /* 0x000000220300780c */ /* 0x000fe20004f61670 */
[----:B--2---:R-:W-:-:S04]  /*4d40*/  @!P4 IMAD R21, R72, R90, RZ ;  /* 0x0000005a4815c224 */ /* 0x004fc800078e02ff */
        /* <DEDUP_REMOVED lines=32> */
[----:B------:R-:W-:-:S02]  /*4f50*/  ISETP.GE.AND P0, PT, R99, 0x81, PT ;  /* 0x000000816300780c */ /* 0x000fc40003f06270 */
[C---:B------:R-:W-:Y:S01]  /*4f60*/  ISETP.LT.OR P5, PT, R3.reuse, 0x39, !P1 ;  /* 0x000000390300780c */ /* 0x040fe20004fa1670 */
[----:B------:R-:W-:Y:S01]  /*4f70*/  @!P3 STG.E.U8 desc[UR38][R4.64+0x31], R83 ;  /* 0x000031530400b986 */ /* 0x000fe2000c101126 */
[C---:B------:R-:W-:Y:S01]  /*4f80*/  ISETP.LT.OR P1, PT, R3.reuse, 0x3a, !P1 ;  /* 0x0000003a0300780c */ /* 0x040fe20004f21670 */
[----:B--2---:R-:W-:Y:S01]  /*4f90*/  @!P4 IMAD R21, R84, R90, RZ ;  /* 0x0000005a5415c224 */ /* 0x004fe200078e02ff */
[----:B------:R-:W-:-:S03]  /*4fa0*/  ISETP.LT.OR P3, PT, R3, 0x1, !P0 ;  /* 0x000000010300780c */ /* 0x000fc60004761670 */
[----:B------:R-:W-:Y:S01]  /*4fb0*/  @!P2 IMAD R85, R85, R90, RZ ;  /* 0x0000005a5555a224 */ /* 0x000fe200078e02ff */
[----:B------:R-:W-:Y:S01]  /*4fc0*/  @!P4 STG.E.U8 desc[UR38][R14.64+0x38], R21 ;  /* 0x000038150e00c986 */ /* 0x000fe2000c101126 */
[----:B------:R-:W-:-:S03]  /*4fd0*/  ISETP.LT.OR P4, PT, R3, 0x2, !P0 ;  /* 0x000000020300780c */ /* 0x000fc60004781670 */
[----:B------:R-:W-:Y:S01]  /*4fe0*/  @!P2 STG.E.U8 desc[UR38][R14.64+0x39], R85 ;  /* 0x000039550e00a986 */ /* 0x000fe2000c101126 */
[-C--:B0-----:R-:W-:Y:S01]  /*4ff0*/  @!P5 IMAD R11, R86, R90.reuse, RZ ;  /* 0x0000005a560bd224 */ /* 0x081fe200078e02ff */
[----:B------:R-:W-:Y:S01]  /*5000*/  ISETP.GE.AND P2, PT, R99, 0x89, PT ;  /* 0x000000896300780c */ /* 0x000fe20003f46270 */
[-C--:B------:R-:W-:Y:S02]  /*5010*/  @!P1 IMAD R87, R87, R90.reuse, RZ ;  /* 0x0000005a57579224 */ /* 0x080fe400078e02ff */
[----:B-1----:R-:W-:Y:S01]  /*5020*/  @!P3 IMAD R13, R24, R90, RZ ;  /* 0x0000005a180db224 */ /* 0x002fe200078e02ff */
[----:B------:R0:W-:Y:S01]  /*5030*/  @!P5 STG.E.U8 desc[UR38][R4.64+0x38], R11 ;  /* 0x0000380b0400d986 */ /* 0x0001e2000c101126 */
[----:B------:R-:W-:-:S03]  /*5040*/  ISETP.LT.OR P5, PT, R3, 0x1, !P2 ;  /* 0x000000010300780c */ /* 0x000fc600057a1670 */
[----:B------:R-:W-:Y:S01]  /*5050*/  @!P4 IMAD R25, R25, R90, RZ ;  /* 0x0000005a1919c224 */ /* 0x000fe200078e02ff */
[----:B------:R1:W-:Y:S01]  /*5060*/  @!P1 STG.E.U8 desc[UR38][R4.64+0x39], R87 ;  /* 0x0000395704009986 */ /* 0x0003e2000c101126 */
[----:B------:R-:W-:-:S03]  /*5070*/  ISETP.LT.OR P1, PT, R3, 0x2, !P2 ;  /* 0x000000020300780c */ /* 0x000fc60005721670 */
[----:B------:R-:W-:Y:S01]  /*5080*/  @!P3 STG.E.U8 desc[UR38][R6.64], R13 ;  /* 0x0000000d0600b986 */ /* 0x000fe2000c101126 */
[----:B------:R-:W-:-:S03]  /*5090*/  ISETP.LT.OR P3, PT, R3, 0x9, !P0 ;  /* 0x000000090300780c */ /* 0x000fc60004761670 */
[----:B------:R-:W-:Y:S01]  /*50a0*/  @!P4 STG.E.U8 desc[UR38][R6.64+0x1], R25 ;  /* 0x000001190600c986 */ /* 0x000fe2000c101126 */
[----:B------:R-:W-:Y:S01]  /*50b0*/  ISETP.LT.OR P4, PT, R3, 0xa, !P0 ;  /* 0x0000000a0300780c */ /* 0x000fe20004781670 */
[----:B0-----:R-:W-:-:S04]  /*50c0*/  @!P5 IMAD R11, R26, R90, RZ ;  /* 0x0000005a1a0bd224 */ /* 0x001fc800078e02ff */
[-C--:B------:R-:W-:Y:S01]  /*50d0*/  @!P1 IMAD R27, R27, R90.reuse, RZ ;  /* 0x0000005a1b1b9224 */ /* 0x080fe200078e02ff */
[----:B------:R0:W-:Y:S01]  /*50e0*/  @!P5 STG.E.U8 desc[UR38][R8.64], R11 ;  /* 0x0000000b0800d986 */ /* 0x0001e2000c101126 */
[C---:B------:R-:W-:Y:S02]  /*50f0*/  ISETP.LT.OR P5, PT, R3.reuse, 0x9, !P2 ;  /* 0x000000090300780c */ /* 0x040fe400057a1670 */
[-C--:B------:R-:W-:Y:S01]  /*5100*/  @!P3 IMAD R15, R28, R90.reuse, RZ ;  /* 0x0000005a1c0fb224 */ /* 0x080fe200078e02ff */
[----:B------:R-:W-:Y:S01]  /*5110*/  @!P1 STG.E.U8 desc[UR38][R8.64+0x1], R27 ;  /* 0x0000011b08009986 */ /* 0x000fe2000c101126 */
[----:B------:R-:W-:Y:S02]  /*5120*/  ISETP.LT.OR P1, PT, R3, 0xa, !P2 ;  /* 0x0000000a0300780c */ /* 0x000fe40005721670 */
[----:B------:R-:W-:Y:S01]  /*5130*/  @!P4 IMAD R29, R29, R90, RZ ;  /* 0x0000005a1d1dc224 */ /* 0x000fe200078e02ff */
[----:B------:R-:W-:Y:S01]  /*5140*/  @!P3 STG.E.U8 desc[UR38][R6.64+0x8], R15 ;  /* 0x0000080f0600b986 */ /* 0x000fe2000c101126 */
[----:B------:R-:W-:-:S03]  /*5150*/  ISETP.LT.OR P3, PT, R3, 0x11, !P0 ;  /* 0x000000110300780c */ /* 0x000fc60004761670 */
[----:B------:R-:W-:Y:S01]  /*5160*/  @!P4 STG.E.U8 desc[UR38][R6.64+0x9], R29 ;  /* 0x0000091d0600c986 */ /* 0x000fe2000c101126 */
[----:B------:R-:W-:Y:S01]  /*5170*/  ISETP.LT.OR P4, PT, R3, 0x12, !P0 ;  /* 0x000000120300780c */ /* 0x000fe20004781670 */
[----:B-1----:R-:W-:-:S04]  /*5180*/  @!P5 IMAD R5, R30, R90, RZ ;  /* 0x0000005a1e05d224 */ /* 0x002fc800078e02ff */
[-C--:B------:R-:W-:Y:S01]  /*5190*/  @!P1 IMAD R31, R31, R90.reuse, RZ ;  /* 0x0000005a1f1f9224 */ /* 0x080fe200078e02ff */
[----:B------:R1:W-:Y:S01]  /*51a0*/  @!P5 STG.E.U8 desc[UR38][R8.64+0x8], R5 ;  /* 0x000008050800d986 */ /* 0x0003e2000c101126 */
[C---:B------:R-:W-:Y:S02]  /*51b0*/  ISETP.LT.OR P5, PT, R3.reuse, 0x11, !P2 ;  /* 0x000000110300780c */ /* 0x040fe400057a1670 */
[-C--:B0-----:R-:W-:Y:S01]  /*51c0*/  @!P3 IMAD R11, R32, R90.reuse, RZ ;  /* 0x0000005a200bb224 */ /* 0x081fe200078e02ff */
        /* <DEDUP_REMOVED lines=11> */
[-C--:B------:R-:W-:Y:S01]  /*5280*/  @!P3 IMAD R13, R36, R90.reuse, RZ ;  /* 0x0000005a240db224 */ /* 0x080fe200078e02ff */
        /* <DEDUP_REMOVED lines=32> */
[----:B------:R-:W-:-:S04]  /*5490*/  @!P1 IMAD R11, R46, R90, RZ ;  /* 0x0000005a2e0b9224 */ /* 0x000fc800078e02ff */
[-C--:B------:R-:W-:Y:S01]  /*54a0*/  @!P3 IMAD R47, R47, R90.reuse, RZ ;  /* 0x0000005a2f2fb224 */ /* 0x080fe200078e02ff */
[----:B------:R1:W-:Y:S01]  /*54b0*/  @!P1 STG.E.U8 desc[UR38][R8.64+0x28], R11 ;  /* 0x0000280b08009986 */ /* 0x0003e2000c101126 */
[----:B------:R-:W-:Y:S02]  /*54c0*/  ISETP.LT.OR P1, PT, R3, 0x31, !P2 ;  /* 0x000000310300780c */ /* 0x000fe40005721670 */
[----:B------:R-:W-:Y:S01]  /*54d0*/  @!P4 IMAD R49, R49, R90, RZ ;  /* 0x0000005a3131c224 */ /* 0x000fe200078e02ff */
[----:B------:R2:W-:Y:S01]  /*54e0*/  @!P3 STG.E.U8 desc[UR38][R8.64+0x29], R47 ;  /* 0x0000292f0800b986 */ /* 0x0005e2000c101126 */
[C---:B------:R-:W-:Y:S02]  /*54f0*/  ISETP.LT.OR P3, PT, R3.reuse, 0x39, !P0 ;  /* 0x000000390300780c */ /* 0x040fe40004761670 */
[C---:B------:R-:W-:Y:S01]  /*5500*/  ISETP.LT.OR P0, PT, R3.reuse, 0x3a, !P0 ;  /* 0x0000003a0300780c */ /* 0x040fe20004701670 */
[----:B------:R2:W-:Y:S01]  /*5510*/  @!P4 STG.E.U8 desc[UR38][R6.64+0x31], R49 ;  /* 0x000031310600c986 */ /* 0x0005e2000c101126 */
[----:B------:R-:W-:-:S03]  /*5520*/  ISETP.LT.OR P4, PT, R3, 0x32, !P2 ;  /* 0x000000320300780c */ /* 0x000fc60005781670 */
[----:B------:R2:W-:Y:S01]  /*5530*/  @!P5 STG.E.U8 desc[UR38][R6.64+0x30], R13 ;  /* 0x0000300d0600d986 */ /* 0x0005e2000c101126 */
[C---:B------:R-:W-:Y:S02]  /*5540*/  ISETP.LT.OR P5, PT, R3.reuse, 0x39, !P2 ;  /* 0x000000390300780c */ /* 0x040fe400057a1670 */
[----:B------:R-:W-:Y:S01]  /*5550*/  ISETP.LT.OR P2, PT, R3, 0x3a, !P2 ;  /* 0x0000003a0300780c */ /* 0x000fe20005741670 */
[-C--:B------:R-:W-:Y:S02]  /*5560*/  @!P1 IMAD R3, R50, R90.reuse, RZ ;  /* 0x0000005a32039224 */ /* 0x080fe400078e02ff */
[-C--:B0-----:R-:W-:Y:S02]  /*5570*/  @!P3 IMAD R5, R52, R90.reuse, RZ ;  /* 0x0000005a3405b224 */ /* 0x081fe400078e02ff */
[-C--:B------:R-:W-:Y:S01]  /*5580*/  @!P0 IMAD R53, R53, R90.reuse, RZ ;  /* 0x0000005a35358224 */ /* 0x080fe200078e02ff */
[----:B------:R2:W-:Y:S01]  /*5590*/  @!P1 STG.E.U8 desc[UR38][R8.64+0x30], R3 ;  /* 0x0000300308009986 */ /* 0x0005e2000c101126 */
[----:B------:R-:W-:-:S04]  /*55a0*/  @!P4 IMAD R51, R51, R90, RZ ;  /* 0x0000005a3333c224 */ /* 0x000fc800078e02ff */
[-C--:B-1----:R-:W-:Y:S01]  /*55b0*/  @!P5 IMAD R11, R54, R90.reuse, RZ ;  /* 0x0000005a360bd224 */ /* 0x082fe200078e02ff */
[----:B------:R2:W-:Y:S01]  /*55c0*/  @!P4 STG.E.U8 desc[UR38][R8.64+0x31], R51 ;  /* 0x000031330800c986 */ /* 0x0005e2000c101126 */
[----:B------:R-:W-:-:S03]  /*55d0*/  @!P2 IMAD R55, R55, R90, RZ ;  /* 0x0000005a3737a224 */ /* 0x000fc600078e02ff */
[----:B------:R2:W-:Y:S04]  /*55e0*/  @!P3 STG.E.U8 desc[UR38][R6.64+0x38], R5 ;  /* 0x000038050600b986 */ /* 0x0005e8000c101126 */
[----:B------:R2:W-:Y:S04]  /*55f0*/  @!P0 STG.E.U8 desc[UR38][R6.64+0x39], R53 ;  /* 0x0000393506008986 */ /* 0x0005e8000c101126 */
[----:B------:R2:W-:Y:S04]  /*5600*/  @!P5 STG.E.U8 desc[UR38][R8.64+0x38], R11 ;  /* 0x0000380b0800d986 */ /* 0x0005e8000c101126 */
[----:B------:R2:W-:Y:S02]  /*5610*/  @!P2 STG.E.U8 desc[UR38][R8.64+0x39], R55 ;  /* 0x000039370800a986 */ /* 0x0005e4000c101126 */
.L_x_163:
[----:B------:R-:W-:Y:S05]  /*5620*/  BSYNC B0 ;  /* 0x0000000000007941 */ /* 0x000fea0003800000 */
.L_x_33:
[----:B------:R-:W-:Y:S01]  /*5630*/  IADD3 R16, P0, R16, UR36, RZ ;  /* 0x0000002410107c10 */ /* 0x000fe2000ff1e0ff */
[----:B------:R-:W-:Y:S01]  /*5640*/  ULDC.64 UR4, c[0x0][0x650] ;  /* 0x0001940000047ab9 */ /* 0x000fe20000000a00 */
[----:B--2---:R-:W-:Y:S01]  /*5650*/  PRMT R3, RZ, 0x7610, R3 ;  /* 0x00007610ff037816 */ /* 0x004fe20000000003 */
[----:B------:R-:W-:Y:S01]  /*5660*/  IMAD.MOV.U32 R100, RZ, RZ, -0x1 ;  /* 0xffffffffff647424 */ /* 0x000fe200078e00ff */
[----:B------:R-:W-:Y:S01]  /*5670*/  IADD3.X R17, R17, UR42, RZ, P0, !PT ;  /* 0x0000002a11117c10 */ /* 0x000fe200087fe4ff */
[----:B0-----:R-:W-:Y:S01]  /*5680*/  IMAD.MOV.U32 R23, RZ, RZ, -0x1 ;  /* 0xffffffffff177424 */ /* 0x001fe200078e00ff */
[----:B------:R-:W-:-:S04]  /*5690*/  ISETP.GE.U32.AND P0, PT, R16, UR4, PT ;  /* 0x0000000410007c0c */ /* 0x000fc8000bf06070 */
[----:B------:R-:W-:-:S13]  /*56a0*/  ISETP.GE.U32.AND.EX P0, PT, R17, UR5, PT, P0 ;  /* 0x0000000511007c0c */ /* 0x000fda000bf06100 */
[----:B------:R-:W-:Y:S05]  /*56b0*/  @P0 BRA `(.L_x_164) ;  /* 0x0000000400500947 */ /* 0x000fea0003800000 */
[----:B------:R-:W0:Y:S01]  /*56c0*/  LDC.64 R10, c[0x0][0x628] ;  /* 0x00018a00ff0a7b82 */ /* 0x000e220000000a00 */
[----:B------:R-:W2:Y:S01]  /*56d0*/  S2R R12, SR_CTAID.X ;  /* 0x00000000000c7919 */ /* 0x000ea20000002500 */
[----:B----4-:R-:W-:Y:S02]  /*56e0*/  IMAD.MOV.U32 R8, RZ, RZ, R16 ;  /* 0x000000ffff087224 */ /* 0x010fe400078e0010 */
[----:B------:R-:W-:Y:S01]  /*56f0*/  IMAD.MOV.U32 R9, RZ, RZ, R17 ;  /* 0x000000ffff097224 */ /* 0x000fe200078e0011 */
[----:B------:R-:W4:Y:S03]  /*5700*/  S2R R20, SR_CTAID.Y ;  /* 0x0000000000147919 */ /* 0x000f260000002600 */
[----:B------:R-:W1:Y:S08]  /*5710*/  LDC R0, c[0x0][0x630] ;  /* 0x00018c00ff007b82 */ /* 0x000e700000000800 */
[----:B------:R-:W1:Y:S01]  /*5720*/  LDC.64 R14, c[0x0][0x620] ;  /* 0x00018800ff0e7b82 */ /* 0x000e620000000a00 */
[----:B0-----:R-:W-:-:S04]  /*5730*/  ISETP.NE.U32.AND P0, PT, R10, RZ, PT ;  /* 0x000000ff0a00720c */ /* 0x001fc80003f05070 */
[----:B------:R-:W-:-:S13]  /*5740*/  ISETP.NE.AND.EX P0, PT, R11, RZ, PT, P0 ;  /* 0x000000ff0b00720c */ /* 0x000fda0003f05300 */
[----:B-12-4-:R-:W-:Y:S05]  /*5750*/  @!P0 BRA `(.L_x_165) ;  /* 0x0000000000288947 */ /* 0x016fea0003800000 */
[----:B------:R-:W0:Y:S02]  /*5760*/  LDC R3, c[0x0][0x634] ;  /* 0x00018d00ff037b82 */ /* 0x000e240000000800 */
[----:B0-----:R-:W-:-:S05]  /*5770*/  IADD3 R3, P0, R16, R3, RZ ;  /* 0x0000000310037210 */ /* 0x001fca0007f1e0ff */
[----:B------:R-:W-:-:S04]  /*5780*/  IMAD.X R13, RZ, RZ, R17, P0 ;  /* 0x000000ffff0d7224 */ /* 0x000fc800000e0611 */
[----:B------:R-:W-:-:S04]  /*5790*/  IMAD.WIDE.U32 R4, R13, R10, RZ ;  /* 0x0000000a0d047225 */ /* 0x000fc800078e00ff */
[----:B---3--:R-:W-:-:S04]  /*57a0*/  IMAD.WIDE.U32 R6, P0, R3, R11, R4 ;  /* 0x0000000b03067225 */ /* 0x008fc80007800004 */
[----:B------:R-:W-:-:S04]  /*57b0*/  IMAD.WIDE.U32 R4, R3, R10, RZ ;  /* 0x0000000a03047225 */ /* 0x000fc800078e00ff */
[----:B------:R-:W-:Y:S01]  /*57c0*/  IMAD.X R9, RZ, RZ, RZ, P0 ;  /* 0x000000ffff097224 */ /* 0x000fe200000e06ff */
[----:B------:R-:W-:Y:S01]  /*57d0*/  IADD3 RZ, P0, R5, R6, RZ ;  /* 0x0000000605ff7210 */ /* 0x000fe20007f1e0ff */
[----:B------:R-:W-:-:S04]  /*57e0*/  IMAD.MOV.U32 R8, RZ, RZ, R7 ;  /* 0x000000ffff087224 */ /* 0x000fc800078e0007 */
[----:B------:R-:W-:-:S08]  /*57f0*/  IMAD.WIDE.U32.X R8, R13, R11, R8, P0 ;  /* 0x0000000b0d087225 */ /* 0x000fd000000e0408 */
.L_x_165:
[-CC-:B------:R-:W-:Y:S01]  /*5800*/  SHF.R.U64 R23, R8, R0.reuse, R9.reuse ;  /* 0x0000000008177219 */ /* 0x180fe20000001209 */
[----:B------:R-:W0:Y:S01]  /*5810*/  LDC.64 R26, c[0x0][0x640] ;  /* 0x00019000ff1a7b82 */ /* 0x000e220000000a00 */
[----:B------:R-:W-:Y:S01]  /*5820*/  SHF.R.U32.HI R0, RZ, R0, R9 ;  /* 0x00000000ff007219 */ /* 0x000fe20000011609 */
[----:B------:R-:W-:Y:S01]  /*5830*/  ULDC UR4, c[0x0][0x150] ;  /* 0x0000540000047ab9 */ /* 0x000fe20000000800 */
[----:B------:R-:W-:Y:S02]  /*5840*/  IADD3 R3, P0, RZ, -R23, RZ ;  /* 0x80000017ff037210 */ /* 0x000fe40007f1e0ff */
[----:B---3--:R-:W-:-:S03]  /*5850*/  I2FP.F32.U32 R7, R12 ;  /* 0x0000000c00077245 */ /* 0x008fc60000201000 */
[----:B------:R-:W1:Y:S01]  /*5860*/  LDC R6, c[0x0][0x618] ;  /* 0x00018600ff067b82 */ /* 0x000e620000000800 */
[----:B------:R-:W-:Y:S02]  /*5870*/  IMAD.X R5, RZ, RZ, ~R0, P0 ;  /* 0x000000ffff057224 */ /* 0x000fe400000e0e00 */
[----:B------:R-:W-:Y:S01]  /*5880*/  FMUL R7, R7, UR4 ;  /* 0x0000000407077c20 */ /* 0x000fe20008400000 */
[----:B------:R-:W-:Y:S01]  /*5890*/  ULDC UR4, c[0x0][0x154] ;  /* 0x0000550000047ab9 */ /* 0x000fe20000000800 */
[-C--:B------:R-:W-:Y:S02]  /*58a0*/  IMAD R0, R5, R14.reuse, RZ ;  /* 0x0000000e05007224 */ /* 0x080fe400078e02ff */
[C---:B------:R-:W-:Y:S01]  /*58b0*/  IMAD.WIDE.U32 R4, R3.reuse, R14, R16 ;  /* 0x0000000e03047225 */ /* 0x040fe200078e0010 */
[----:B------:R-:W2:Y:S01]  /*58c0*/  LDC R8, c[0x0][0x608] ;  /* 0x00018200ff087b82 */ /* 0x000ea20000000800 */
[----:B------:R-:W3:Y:S02]  /*58d0*/  F2I.U32.TRUNC.NTZ R7, R7 ;  /* 0x0000000700077305 */ /* 0x000ee4000020f000 */
[----:B------:R-:W-:Y:S01]  /*58e0*/  IMAD R3, R3, R15, R0 ;  /* 0x0000000f03037224 */ /* 0x000fe200078e0200 */
[----:B------:R-:W-:-:S03]  /*58f0*/  I2FP.F32.U32 R0, R20 ;  /* 0x0000001400007245 */ /* 0x000fc60000201000 */
[----:B------:R-:W-:Y:S01]  /*5900*/  IMAD.IADD R3, R5, 0x1, R3 ;  /* 0x0000000105037824 */ /* 0x000fe200078e0203 */
[----:B------:R-:W4:Y:S01]  /*5910*/  LDC R11, c[0x0][0x658] ;  /* 0x00019600ff0b7b82 */ /* 0x000f220000000800 */
[----:B0-----:R-:W-:-:S04]  /*5920*/  ISETP.NE.U32.AND P0, PT, R26, RZ, PT ;  /* 0x000000ff1a00720c */ /* 0x001fc80003f05070 */
[----:B------:R-:W-:-:S03]  /*5930*/  ISETP.NE.AND.EX P0, PT, R27, RZ, PT, P0 ;  /* 0x000000ff1b00720c */ /* 0x000fc60003f05300 */
[----:B------:R-:W0:Y:S01]  /*5940*/  LDC R9, c[0x0][0x144] ;  /* 0x00005100ff097b82 */ /* 0x000e220000000800 */
[-C--:B-1----:R-:W-:Y:S01]  /*5950*/  SHF.R.U64 R10, R4, R6.reuse, R3 ;  /* 0x00000006040a7219 */ /* 0x082fe20000001203 */
[----:B---3--:R-:W-:Y:S01]  /*5960*/  IMAD.MOV R7, RZ, RZ, -R7 ;  /* 0x000000ffff077224 */ /* 0x008fe200078e0a07 */
[----:B------:R-:W-:Y:S01]  /*5970*/  SHF.R.U32.HI R3, RZ, R6, R3 ;  /* 0x00000006ff037219 */ /* 0x000fe20000011603 */
[----:B------:R-:W-:-:S04]  /*5980*/  FMUL R6, R0, UR4 ;  /* 0x0000000400067c20 */ /* 0x000fc80008400000 */
[----:B------:R-:W1:Y:S01]  /*5990*/  LDC R21, c[0x0][0x148] ;  /* 0x00005200ff157b82 */ /* 0x000e620000000800 */
[----:B------:R3:W0:Y:S01]  /*59a0*/  F2I.U32.TRUNC.NTZ R14, R6 ;  /* 0x00000006000e7305 */ /* 0x000622000020f000 */
[-CC-:B--2---:R-:W-:Y:S02]  /*59b0*/  SHF.R.U64 R13, R10, R8.reuse, R3.reuse ;  /* 0x000000080a0d7219 */ /* 0x184fe40000001203 */
[----:B------:R-:W-:-:S04]  /*59c0*/  SHF.R.U32.HI R0, RZ, R8, R3 ;  /* 0x00000008ff007219 */ /* 0x000fc80000011603 */
[----:B------:R-:W2:Y:S01]  /*59d0*/  LDC R24, c[0x0][0x600] ;  /* 0x00018000ff187b82 */ /* 0x000ea20000000800 */
[-CC-:B----4-:R-:W-:Y:S02]  /*59e0*/  SHF.R.U64 R15, R13, R11.reuse, R0.reuse ;  /* 0x0000000b0d0f7219 */ /* 0x190fe40000001200 */
[----:B------:R-:W-:-:S03]  /*59f0*/  SHF.R.U32.HI R5, RZ, R11, R0 ;  /* 0x0000000bff057219 */ /* 0x000fc60000011600 */
[----:B------:R-:W-:Y:S02]  /*5a00*/  IMAD.MOV.U32 R4, RZ, RZ, R15 ;  /* 0x000000ffff047224 */ /* 0x000fe400078e000f */
[----:B------:R-:W4:Y:S01]  /*5a10*/  LDC R28, c[0x0][0x648] ;  /* 0x00019200ff1c7b82 */ /* 0x000f220000000800 */
[----:B0-----:R-:W-:-:S07]  /*5a20*/  IMAD R25, R9, R7, R12 ;  /* 0x0000000709197224 */ /* 0x001fce00078e020c */
[----:B------:R-:W0:Y:S08]  /*5a30*/  LDC R29, c[0x0][0x638] ;  /* 0x00018e00ff1d7b82 */ /* 0x000e300000000800 */
[----:B------:R-:W0:Y:S01]  /*5a40*/  LDC R30, c[0x0][0x610] ;  /* 0x00018400ff1e7b82 */ /* 0x000e220000000800 */
[----:B-123--:R-:W-:Y:S05]  /*5a50*/  @!P0 BRA `(.L_x_166) ;  /* 0x0000000000288947 */ /* 0x00efea0003800000 */
[----:B------:R-:W1:Y:S02]  /*5a60*/  LDC R0, c[0x0][0x64c] ;  /* 0x00019300ff007b82 */ /* 0x000e640000000800 */
[----:B-1----:R-:W-:-:S05]  /*5a70*/  IADD3 R3, P0, R15, R0, RZ ;  /* 0x000000000f037210 */ /* 0x002fca0007f1e0ff */
        /* <DEDUP_REMOVED lines=8> */
.L_x_166:
[----:B------:R-:W-:Y:S01]  /*5b00*/  ISETP.NE.AND P0, PT, R2, 0x1, PT ;  /* 0x000000010200780c */ /* 0x000fe20003f05270 */
[----:B------:R-:W-:Y:S01]  /*5b10*/  IMAD.MOV R14, RZ, RZ, -R14 ;  /* 0x000000ffff0e7224 */ /* 0x000fe200078e0a0e */
[----:B----4-:R-:W-:Y:S01]  /*5b20*/  SHF.R.U64 R3, R4, R28, R5 ;  /* 0x0000001c04037219 */ /* 0x010fe20000001205 */
[----:B------:R-:W-:Y:S01]  /*5b30*/  VIADD R5, R24, 0xffffffff ;  /* 0xffffffff18057836 */ /* 0x000fe20000000000 */
[----:B------:R-:W-:-:S03]  /*5b40*/  LOP3.LUT R0, R13, R96, RZ, 0xc0, !PT ;  /* 0x000000600d007212 */ /* 0x000fc600078ec0ff */
[----:B------:R-:W-:Y:S01]  /*5b50*/  IMAD.MOV R4, RZ, RZ, -R3 ;  /* 0x000000ffff047224 */ /* 0x000fe200078e0a03 */
[----:B------:R-:W-:Y:S01]  /*5b60*/  LOP3.LUT R10, R10, R5, RZ, 0xc0, !PT ;  /* 0x000000050a0a7212 */ /* 0x000fe200078ec0ff */
[----:B------:R-:W-:Y:S02]  /*5b70*/  IMAD R0, R93, R3, R0 ;  /* 0x000000035d007224 */ /* 0x000fe400078e0200 */
[----:B0-----:R-:W-:Y:S02]  /*5b80*/  IMAD R3, R4, R29, R15 ;  /* 0x0000001d04037224 */ /* 0x001fe400078e020f */
[----:B------:R-:W-:Y:S02]  /*5b90*/  @P0 IMAD R25, R21, R14, R20 ;  /* 0x0000000e15190224 */ /* 0x000fe400078e0214 */
[----:B------:R-:W-:Y:S02]  /*5ba0*/  IMAD R5, R3, R24, R10 ;  /* 0x0000001803057224 */ /* 0x000fe400078e020a */
[----:B------:R-:W-:-:S02]  /*5bb0*/  IMAD R0, R0, R30, R25 ;  /* 0x0000001e00007224 */ /* 0x000fc400078e0219 */
[----:B------:R-:W-:-:S03]  /*5bc0*/  IMAD.MOV.U32 R4, RZ, RZ, 0x1 ;  /* 0x00000001ff047424 */ /* 0x000fc600078e00ff */
[----:B------:R-:W-:Y:S02]  /*5bd0*/  SEL R100, R5, R0, !P0 ;  /* 0x0000000005647207 */ /* 0x000fe40004000000 */
[----:B------:R-:W-:Y:S02]  /*5be0*/  PRMT R3, R4, 0x7610, R3 ;  /* 0x0000761004037816 */ /* 0x000fe40000000003 */
[----:B------:R-:W-:-:S07]  /*5bf0*/  SEL R0, R0, R5, !P0 ;  /* 0x0000000500007207 */ /* 0x000fce0004000000 */
.L_x_164:
[----:B------:R-:W-:Y:S01]  /*5c00*/  LOP3.LUT P0, RZ, R3, 0xff, RZ, 0xc0, !PT ;  /* 0x000000ff03ff7812 */ /* 0x000fe2000780c0ff */
[----:B------:R-:W-:-:S12]  /*5c10*/  IMAD.MOV.U32 R99, RZ, RZ, R0 ;  /* 0x000000ffff637224 */ /* 0x000fd800078e0000 */
[----:B------:R-:W-:Y:S05]  /*5c20*/  @P0 BRA `(.L_x_167) ;  /* 0xffffffb8004c0947 */ /* 0x000fea000383ffff */
[----:B------:R-:W-:Y:S05]  /*5c30*/  EXIT ;  /* 0x000000000000794d */ /* 0x000fea0003800000 */
.L_x_8:
        /* <DEDUP_REMOVED lines=26> */
.L_x_169:
[----:B------:R-:W0:Y:S01]  /*5de0*/  LDC.64 R28, c[0x0][0x640] ;  /* 0x00019000ff1c7b82 */ /* 0x000e220000000a00 */
[-CC-:B------:R-:W-:Y:S01]  /*5df0*/  SHF.R.U64 R22, R12, R20.reuse, R13.reuse ;  /* 0x000000140c167219 */ /* 0x180fe2000000120d */
[----:B------:R-:W-:Y:S01]  /*5e00*/  IMAD.MOV.U32 R26, RZ, RZ, 0x1 ;  /* 0x00000001ff1a7424 */ /* 0x000fe200078e00ff */
[----:B------:R-:W-:Y:S02]  /*5e10*/  SHF.R.U32.HI R8, RZ, R20, R13 ;  /* 0x00000014ff087219 */ /* 0x000fe4000001160d */
[----:B------:R-:W-:-:S03]  /*5e20*/  IADD3 R11, P0, RZ, -R22, RZ ;  /* 0x80000016ff0b7210 */ /* 0x000fc60007f1e0ff */
[----:B------:R-:W1:Y:S02]  /*5e30*/  LDC R12, c[0x0][0x618] ;  /* 0x00018600ff0c7b82 */ /* 0x000e640000000800 */
[----:B------:R-:W-:-:S04]  /*5e40*/  IMAD.X R9, RZ, RZ, ~R8, P0 ;  /* 0x000000ffff097224 */ /* 0x000fc800000e0e08 */
[-C--:B------:R-:W-:Y:S02]  /*5e50*/  IMAD R10, R9, R24.reuse, RZ ;  /* 0x00000018090a7224 */ /* 0x080fe400078e02ff */
[----:B------:R-:W2:Y:S01]  /*5e60*/  LDC R20, c[0x0][0x608] ;  /* 0x00018200ff147b82 */ /* 0x000ea20000000800 */
[----:B------:R-:W-:-:S04]  /*5e70*/  IMAD.WIDE.U32 R8, R11, R24, R16 ;  /* 0x000000180b087225 */ /* 0x000fc800078e0010 */
[----:B------:R-:W-:Y:S02]  /*5e80*/  IMAD R11, R11, R25, R10 ;  /* 0x000000190b0b7224 */ /* 0x000fe400078e020a */
[----:B------:R-:W-:Y:S01]  /*5e90*/  IMAD.MOV.U32 R10, RZ, RZ, -0x1 ;  /* 0xffffffffff0a7424 */ /* 0x000fe200078e00ff */
[----:B------:R-:W3:Y:S01]  /*5ea0*/  LDC R27, c[0x0][0x658] ;  /* 0x00019600ff1b7b82 */ /* 0x000ee20000000800 */
[----:B------:R-:W-:Y:S01]  /*5eb0*/  IMAD.IADD R9, R9, 0x1, R11 ;  /* 0x0000000109097824 */ /* 0x000fe200078e020b */
[----:B0-----:R-:W-:-:S04]  /*5ec0*/  ISETP.NE.U32.AND P0, PT, R28, RZ, PT ;  /* 0x000000ff1c00720c */ /* 0x001fc80003f05070 */
        /* <DEDUP_REMOVED lines=25> */
.L_x_170:
[----:B------:R-:W-:Y:S01]  /*6060*/  ISETP.NE.AND P0, PT, R2, 0x1, PT ;  /* 0x000000010200780c */ /* 0x000fe20003f05270 */
[----:B------:R-:W-:Y:S01]  /*6070*/  IMAD.MOV.U32 R12, RZ, RZ, R22 ;  /* 0x000000ffff0c7224 */ /* 0x000fe200078e0016 */
[----:B-1----:R-:W-:Y:S02]  /*6080*/  SHF.R.U64 R8, R8, R24, R9 ;  /* 0x0000001808087219 */ /* 0x002fe40000001209 */
[----:B------:R-:W-:Y:S01]  /*6090*/  LOP3.LUT R5, R19, R30, RZ, 0xc0, !PT ;  /* 0x0000001e13057212 */ /* 0x000fe200078ec0ff */
[----:B0-----:R-:W-:Y:S01]  /*60a0*/  VIADD R19, R23, 0xffffffff ;  /* 0xffffffff17137836 */ /* 0x001fe20000000000 */
[----:B------:R-:W-:Y:S01]  /*60b0*/  SHF.L.U32 R26, R26, R27, RZ ;  /* 0x0000001b1a1a7219 */ /* 0x000fe200000006ff */
[----:B------:R-:W-:-:S03]  /*60c0*/  IMAD.MOV R9, RZ, RZ, -R8 ;  /* 0x000000ffff097224 */ /* 0x000fc600078e0a08 */
[----:B------:R-:W-:Y:S01]  /*60d0*/  LOP3.LUT R19, R14, R19, RZ, 0xc0, !PT ;  /* 0x000000130e137212 */ /* 0x000fe200078ec0ff */
[----:B------:R-:W-:Y:S02]  /*60e0*/  IMAD R5, R26, R8, R5 ;  /* 0x000000081a057224 */ /* 0x000fe400078e0205 */
[----:B------:R-:W-:Y:S02]  /*60f0*/  @P0 IMAD R6, R7, R21, R4 ;  /* 0x0000001507060224 */ /* 0x000fe400078e0204 */
[----:B--2---:R-:W-:Y:S02]  /*6100*/  IMAD R4, R9, R25, R20 ;  /* 0x0000001909047224 */ /* 0x004fe400078e0214 */
[----:B---3--:R-:W-:Y:S02]  /*6110*/  IMAD R6, R5, R31, R6 ;  /* 0x0000001f05067224 */ /* 0x008fe400078e0206 */
[----:B------:R-:W-:Y:S02]  /*6120*/  IMAD R19, R4, R23, R19 ;  /* 0x0000001704137224 */ /* 0x000fe400078e0213 */
[----:B------:R-:W-:-:S03]  /*6130*/  IMAD.MOV.U32 R8, RZ, RZ, 0x1 ;  /* 0x00000001ff087424 */ /* 0x000fc600078e00ff */
[----:B------:R-:W-:Y:S02]  /*6140*/  SEL R20, R19, R6, !P0 ;  /* 0x0000000613147207 */ /* 0x000fe40004000000 */
[----:B------:R-:W-:-:S07]  /*6150*/  SEL R19, R6, R19, !P0 ;  /* 0x0000001306137207 */ /* 0x000fce0004000000 */
.L_x_168:
[----:B------:R-:W-:-:S08]  /*6160*/  NOP ;  /* 0x0000000000007918 */ /* 0x000fd00000000000 */
[----:B------:R-:W0:-:S00]  /*6170*/  USETMAXREG.DEALLOC.CTAPOOL 0x28 ;  /* 0x00000028000079c8 */ /* 0x000e0000080e0500 */
[----:B0-----:R-:W-:-:S13]  /*6180*/  ISETP.NE.AND P0, PT, R3, RZ, PT ;  /* 0x000000ff0300720c */ /* 0x001fda0003f05270 */
[----:B------:R-:W-:Y:S05]  /*6190*/  @P0 EXIT ;  /* 0x000000000000094d */ /* 0x000fea0003800000 */
[----:B------:R-:W-:Y:S01]  /*61a0*/  LOP3.LUT P0, RZ, R8, 0xff, RZ, 0xc0, !PT ;  /* 0x000000ff08ff7812 */ /* 0x000fe2000780c0ff */
[----:B------:R-:W-:Y:S02]  /*61b0*/  IMAD.MOV.U32 R3, RZ, RZ, 0x1 ;  /* 0x00000001ff037424 */ /* 0x000fe400078e00ff */
[----:B------:R-:W-:-:S10]  /*61c0*/  IMAD.MOV.U32 R13, RZ, RZ, RZ ;  /* 0x000000ffff0d7224 */ /* 0x000fd400078e00ff */
[----:B------:R-:W-:Y:S05]  /*61d0*/  @!P0 BRA `(.L_x_171) ;  /* 0x0000000c00748947 */ /* 0x000fea0003800000 */
[----:B------:R-:W0:Y:S01]  /*61e0*/  LDC R3, c[0x0][0x28c] ;  /* 0x0000a300ff037b82 */ /* 0x000e220000000800 */
[----:B------:R-:W-:Y:S01]  /*61f0*/  ULDC UR5, c[0x0][0x658] ;  /* 0x0001960000057ab9 */ /* 0x000fe20000000800 */
[----:B------:R-:W-:Y:S01]  /*6200*/  UMOV UR10, 0xffffffff ;  /* 0xffffffff000a7882 */ /* 0x000fe20000000000 */
[----:B------:R-:W-:Y:S01]  /*6210*/  UMOV UR14, 0x1 ;  /* 0x00000001000e7882 */ /* 0x000fe20000000000 */
[----:B------:R-:W-:Y:S01]  /*6220*/  USHF.L.U32 UR10, UR10, UR5, URZ ;  /* 0x000000050a0a7299 */ /* 0x000fe2000800063f */
[----:B------:R-:W-:Y:S01]  /*6230*/  BSSY B0, `(.L_x_171) ;  /* 0x00000d7000007945 */ /* 0x000fe20003800000 */
[----:B------:R-:W-:Y:S01]  /*6240*/  IMAD.MOV.U32 R11, RZ, RZ, 0x1 ;  /* 0x00000001ff0b7424 */ /* 0x000fe200078e00ff */
[----:B------:R-:W-:Y:S01]  /*6250*/  LOP3.LUT R10, R18, 0x2, RZ, 0xfc, !PT ;  /* 0x00000002120a7812 */ /* 0x000fe200078efcff */
[----:B------:R-:W1:Y:S01]  /*6260*/  S2UR UR9, SR_CgaCtaId ;  /* 0x00000000000979c3 */ /* 0x000e620000008800 */
[----:B------:R-:W-:Y:S01]  /*6270*/  IMAD.MOV.U32 R13, RZ, RZ, RZ ;  /* 0x000000ffff0d7224 */ /* 0x000fe200078e00ff */
[----:B------:R-:W-:Y:S01]  /*6280*/  ULDC UR4, c[0x0][0x600] ;  /* 0x0001800000047ab9 */ /* 0x000fe20000000800 */
[----:B------:R-:W-:Y:S01]  /*6290*/  UMOV UR15, 0x1111 ;  /* 0x00001111000f7882 */ /* 0x000fe20000000000 */
[----:B------:R-:W-:-:S02]  /*62a0*/  USHF.L.U32 UR5, UR14, UR5, URZ ;  /* 0x000000050e057299 */ /* 0x000fc4000800063f */
[----:B------:R-:W-:Y:S01]  /*62b0*/  UIADD3 UR4, UR4, -0x1, URZ ;  /* 0xffffffff04047890 */ /* 0x000fe2000fffe03f */
[----:B------:R-:W-:Y:S01]  /*62c0*/  ULDC.64 UR26, c[0x0][0x198] ;  /* 0x00006600001a7ab9 */ /* 0x000fe20000000a00 */
[----:B0-----:R-:W-:-:S05]  /*62d0*/  VIADD R3, R3, 0x3f ;  /* 0x0000003f03037836 */ /* 0x001fca0000000000 */
[----:B------:R-:W-:Y:S01]  /*62e0*/  SHF.R.S32.HI R4, RZ, 0x1f, R3 ;  /* 0x0000001fff047819 */ /* 0x000fe20000011403 */
[----:B-1----:R-:W-:-:S03]  /*62f0*/  USHF.R.U32.HI UR24, URZ, 0x2, UR9 ;  /* 0x000000023f187899 */ /* 0x002fc60008011609 */
[----:B------:R-:W-:Y:S01]  /*6300*/  LEA.HI R4, R4, R3, RZ, 0x6 ;  /* 0x0000000304047211 */ /* 0x000fe200078f30ff */
[----:B------:R-:W-:Y:S01]  /*6310*/  ULOP3.LUT UR8, UR9, 0x3, URZ, 0xc0, !UPT ;  /* 0x0000000309087892 */ /* 0x000fe2000f8ec03f */
[----:B------:R-:W-:Y:S01]  /*6320*/  IMAD.MOV.U32 R3, RZ, RZ, 0x1 ;  /* 0x00000001ff037424 */ /* 0x000fe200078e00ff */
[----:B------:R-:W-:Y:S01]  /*6330*/  USHF.L.U32 UR6, UR9, 0x4, URZ ;  /* 0x0000000409067899 */ /* 0x000fe2000800063f */
[----:B------:R-:W-:Y:S01]  /*6340*/  SHF.R.S32.HI R8, RZ, 0x6, R4 ;  /* 0x00000006ff087819 */ /* 0x000fe20000011404 */
[----:B------:R-:W-:Y:S02]  /*6350*/  USHF.L.U32 UR7, UR9, 0xa, URZ ;  /* 0x0000000a09077899 */ /* 0x000fe4000800063f */
[----:B------:R-:W-:Y:S02]  /*6360*/  ULOP3.LUT UR9, UR9, 0xfffffffc, URZ, 0xc0, !UPT ;  /* 0xfffffffc09097892 */ /* 0x000fe4000f8ec03f */
[----:B------:R-:W-:Y:S01]  /*6370*/  UISETP.GT.U32.AND UP0, UPT, UR8, 0xffff, UPT ;  /* 0x0000ffff0800788c */ /* 0x000fe2000bf04070 */
[----:B------:R-:W-:Y:S01]  /*6380*/  VIADD R9, R8, 0x1 ;  /* 0x0000000108097836 */ /* 0x000fe20000000000 */
[----:B------:R-:W-:-:S02]  /*6390*/  ULOP3.LUT UR11, UR9, 0x1, URZ, 0xfc, !UPT ;  /* 0x00000001090b7892 */ /* 0x000fc4000f8efc3f */
[----:B------:R-:W-:Y:S02]  /*63a0*/  ULOP3.LUT UR12, UR9, 0x2, URZ, 0xfc, !UPT ;  /* 0x00000002090c7892 */ /* 0x000fe4000f8efc3f */
[----:B------:R-:W-:Y:S02]  /*63b0*/  ULOP3.LUT UR13, UR7, 0xc00, URZ, 0xc0, !UPT ;  /* 0x00000c00070d7892 */ /* 0x000fe4000f8ec03f */
[----:B------:R-:W-:Y:S02]  /*63c0*/  ULOP3.LUT UR7, URZ, UR10, URZ, 0x33, !UPT ;  /* 0x0000000a3f077292 */ /* 0x000fe4000f8e333f */
[----:B------:R-:W-:Y:S02]  /*63d0*/  USHF.L.U32 UR10, UR14, UR9, URZ ;  /* 0x000000090e0a7299 */ /* 0x000fe4000800063f */
[----:B------:R-:W-:Y:S02]  /*63e0*/  ULOP3.LUT UR9, UR9, 0x3, URZ, 0xfc, !UPT ;  /* 0x0000000309097892 */ /* 0x000fe4000f8efc3f */
[----:B------:R-:W-:-:S02]  /*63f0*/  USHF.L.U32 UR11, UR14, UR11, URZ ;  /* 0x0000000b0e0b7299 */ /* 0x000fc4000800063f */
[----:B------:R-:W-:Y:S02]  /*6400*/  USHF.L.U32 UR12, UR14, UR12, URZ ;  /* 0x0000000c0e0c7299 */ /* 0x000fe4000800063f */
[----:B------:R-:W-:Y:S02]  /*6410*/  USEL UR8, UR8, 0xffff, !UP0 ;  /* 0x0000ffff08087887 */ /* 0x000fe4000c000000 */
[----:B------:R-:W-:Y:S02]  /*6420*/  USHF.L.U32 UR9, UR14, UR9, URZ ;  /* 0x000000090e097299 */ /* 0x000fe4000800063f */
[----:B------:R-:W-:Y:S02]  /*6430*/  ULOP3.LUT UR10, UR12, UR10, UR11, 0xfe, !UPT ;  /* 0x0000000a0c0a7292 */ /* 0x000fe4000f8efe0b */
[----:B------:R-:W-:Y:S02]  /*6440*/  ULOP3.LUT UR8, UR8, 0xffff, URZ, 0xc0, !UPT ;  /* 0x0000ffff08087892 */ /* 0x000fe4000f8ec03f */
[----:B------:R-:W-:-:S02]  /*6450*/  ULEA UR25, UR24, 0x180, 0xc ;  /* 0x0000018018197891 */ /* 0x000fc4000f8e603f */
[----:B------:R-:W-:Y:S02]  /*6460*/  ULOP3.LUT UR6, UR6, 0x30, URZ, 0xc0, !UPT ;  /* 0x0000003006067892 */ /* 0x000fe4000f8ec03f */
[----:B------:R-:W-:Y:S02]  /*6470*/  ULOP3.LUT UR13, UR13, 0x2c180, URZ, 0xfc, !UPT ;  /* 0x0002c1800d0d7892 */ /* 0x000fe4000f8efc3f */
[----:B------:R-:W-:Y:S02]  /*6480*/  ULOP3.LUT UR14, UR10, UR9, URZ, 0xfc, !UPT ;  /* 0x000000090a0e7292 */ /* 0x000fe4000f8efc3f */
[----:B------:R-:W-:-:S12]  /*6490*/  USHF.L.U32 UR15, UR15, UR8, URZ ;  /* 0x000000080f0f7299 */ /* 0x000fd8000800063f */
.L_x_182:
[----:B------:R-:W-:-:S03]  /*64a0*/  UMOV UR8, 0xffffffff ;  /* 0xffffffff00087882 */ /* 0x000fc60000000000 */
[----:B------:R-:W-:Y:S05]  /*64b0*/  BRA.DIV UR8, `(.L_x_172) ;  /* 0x0000001208a07947 */ /* 0x000fea000b800000 */
[----:B------:R-:W-:-:S13]  /*64c0*/  ELECT P6, URZ, PT ;  /* 0x00000000003f782f */ /* 0x000fda00038c0000 */
.L_x_200:
[----:B------:R-:W0:Y:S01]  /*64d0*/  LDC R4, c[0x0][0x28c] ;  /* 0x0000a300ff047b82 */ /* 0x000e220000000800 */
[----:B------:R-:W-:Y:S01]  /*64e0*/  BSSY B1, `(.L_x_173) ;  /* 0x0000039000017945 */ /* 0x000fe20003800000 */
[----:B0-----:R-:W-:-:S13]  /*64f0*/  ISETP.LT.OR P6, PT, R4, 0x1, !P6 ;  /* 0x000000010400780c */ /* 0x001fda00077c1670 */
[----:B------:R-:W-:Y:S05]  /*6500*/  @P6 BRA `(.L_x_174) ;  /* 0x0000000000d86947 */ /* 0x000fea0003800000 */
[----:B------:R-:W-:Y:S01]  /*6510*/  LEA R19, R19, UR24, 0x2 ;  /* 0x0000001813137c11 */ /* 0x000fe2000f8e10ff */
[----:B------:R-:W-:Y:S01]  /*6520*/  IMAD.MOV.U32 R21, RZ, RZ, RZ ;  /* 0x000000ffff157224 */ /* 0x000fe200078e00ff */
[----:B------:R-:W-:Y:S01]  /*6530*/  LEA R20, R20, UR6, 0x6 ;  /* 0x0000000614147c11 */ /* 0x000fe2000f8e30ff */
[----:B------:R-:W-:Y:S02]  /*6540*/  IMAD.MOV.U32 R4, RZ, RZ, R9 ;  /* 0x000000ffff047224 */ /* 0x000fe400078e0009 */
[----:B------:R-:W-:Y:S02]  /*6550*/  IMAD.MOV.U32 R5, RZ, RZ, R3 ;  /* 0x000000ffff057224 */ /* 0x000fe400078e0003 */
[----:B------:R-:W-:Y:S02]  /*6560*/  IMAD.MOV.U32 R6, RZ, RZ, R13 ;  /* 0x000000ffff067224 */ /* 0x000fe400078e000d */
[----:B------:R-:W-:-:S07]  /*6570*/  IMAD.SHL.U32 R19, R19, 0x40, RZ ;  /* 0x0000004013137824 */ /* 0x000fce00078e00ff */
.L_x_177:
[----:B------:R-:W0:Y:S01]  /*6580*/  S2R R14, SR_CgaCtaId ;  /* 0x00000000000e7919 */ /* 0x000e220000008800 */
[----:B------:R-:W-:Y:S02]  /*6590*/  MOV R7, 0x400 ;  /* 0x0000040000077802 */ /* 0x000fe40000000f00 */
[----:B------:R-:W-:Y:S02]  /*65a0*/  ISETP.NE.AND P1, PT, R0, RZ, PT ;  /* 0x000000ff0000720c */ /* 0x000fe40003f25270 */
[----:B0-----:R-:W-:Y:S02]  /*65b0*/  LEA R15, R14, R7, 0x18 ;  /* 0x000000070e0f7211 */ /* 0x001fe400078ec0ff */
[----:B------:R-:W-:-:S09]  /*65c0*/  SHF.L.U32 R7, R5, 0x1f, RZ ;  /* 0x0000001f05077819 */ /* 0x000fd200000006ff */
[----:B------:R-:W0:Y:S01]  /*65d0*/  @!P1 LDC R14, c[0x0][0x500] ;  /* 0x00014000ff0e9b82 */ /* 0x000e220000000800 */
[----:B------:R-:W-:-:S04]  /*65e0*/  IMAD R22, R6, 0x8, R15 ;  /* 0x0000000806167824 */ /* 0x000fc800078e020f */
[----:B------:R-:W1:Y:S02]  /*65f0*/  SYNCS.PHASECHK.TRANS64.TRYWAIT P0, [R22+URZ+0x58], R7 ;  /* 0x00005807160075a7 */ /* 0x000e64000800017f */
[----:B-1----:R-:W-:Y:S05]  /*6600*/  @!P0 BRA `(.L_x_175) ;  /* 0x00000010006c8947 */ /* 0x002fea0003800000 */
.L_x_201:
[----:B-1----:R-:W-:Y:S01]  /*6610*/  PRMT R7, R10, 0x9910, RZ ;  /* 0x000099100a077816 */ /* 0x002fe200000000ff */
[----:B0-----:R0:W-:Y:S03]  /*6620*/  @!P1 SYNCS.ARRIVE.TRANS64 RZ, [R22+URZ], R14 ;  /* 0x0000000e16ff99a7 */ /* 0x0011e6000800003f */
[----:B------:R-:W-:-:S13]  /*6630*/  ISETP.NE.AND P0, PT, R7, 0x2, PT ;  /* 0x000000020700780c */ /* 0x000fda0003f05270 */
[----:B0-----:R-:W-:Y:S05]  /*6640*/  @P0 BRA `(.L_x_176) ;  /* 0x0000000000040947 */ /* 0x001fea0003800000 */
[----:B------:R-:W-:Y:S01]  /*6650*/  BPT.TRAP 0x1 ;  /* 0x000000040000795c */ /* 0x000fe20000300000 */
.L_x_176:
[----:B------:R-:W-:Y:S01]  /*6660*/  R2UR UR11, R6 ;  /* 0x00000000060b72ca */ /* 0x000fe200000e0000 */
[----:B------:R-:W-:Y:S01]  /*6670*/  VIADD R4, R4, 0xffffffff ;  /* 0xffffffff04047836 */ /* 0x000fe20000000000 */
[----:B------:R-:W-:Y:S01]  /*6680*/  R2UR UR21, R15 ;  /* 0x000000000f1572ca */ /* 0x000fe200000e0000 */
[----:B------:R-:W-:Y:S01]  /*6690*/  UIADD3 UR16, UP0, UR26, 0xf0, URZ ;  /* 0x000000f01a107890 */ /* 0x000fe2000ff1e03f */
[----:B------:R-:W-:Y:S01]  /*66a0*/  R2UR UR22, R19 ;  /* 0x00000000131672ca */ /* 0x000fe200000e0000 */
[----:B------:R-:W-:Y:S01]  /*66b0*/  UIADD3 UR30, UP1, UR26, 0x1f0, URZ ;  /* 0x000001f01a1e7890 */ /* 0x000fe2000ff3e03f */
[----:B------:R-:W-:Y:S01]  /*66c0*/  R2UR UR9, R22 ;  /* 0x00000000160972ca */ /* 0x000fe200000e0000 */
[----:B------:R-:W-:Y:S01]  /*66d0*/  UIADD3.X UR17, URZ, UR27, URZ, UP0, !UPT ;  /* 0x0000001b3f117290 */ /* 0x000fe200087fe43f */
[C---:B------:R-:W-:Y:S01]  /*66e0*/  R2UR UR10, R21.reuse ;  /* 0x00000000150a72ca */ /* 0x040fe200000e0000 */
[----:B------:R-:W-:Y:S01]  /*66f0*/  UPRMT UR20, URZ, 0x5410, UR15 ;  /* 0x000054103f147896 */ /* 0x000fe2000800000f */
[----:B------:R-:W-:Y:S01]  /*6700*/  R2UR UR12, R12 ;  /* 0x000000000c0c72ca */ /* 0x000fe200000e0000 */
[----:B------:R-:W-:Y:S01]  /*6710*/  VIADD R6, R6, 0x1 ;  /* 0x0000000106067836 */ /* 0x000fe20000000000 */
[----:B------:R-:W-:Y:S01]  /*6720*/  R2UR UR23, R20 ;  /* 0x00000000141772ca */ /* 0x000fe200000e0000 */
[----:B------:R-:W-:Y:S01]  /*6730*/  ULEA UR8, UR11, UR25, 0xe ;  /* 0x000000190b087291 */ /* 0x000fe2000f8e703f */
[----:B------:R-:W-:Y:S01]  /*6740*/  ISETP.GT.AND P1, PT, R4, 0x1, PT ;  /* 0x000000010400780c */ /* 0x000fe20003f24270 */
[----:B------:R-:W-:Y:S01]  /*6750*/  ULEA UR11, UR11, UR13, 0xc ;  /* 0x0000000d0b0b7291 */ /* 0x000fe2000f8e603f */
[C---:B------:R-:W-:Y:S01]  /*6760*/  ISETP.NE.AND P0, PT, R6.reuse, 0xb, PT ;  /* 0x0000000b0600780c */ /* 0x040fe20003f05270 */
[----:B------:R-:W-:Y:S01]  /*6770*/  UIADD3 UR8, UR21, UR8, URZ ;  /* 0x0000000815087290 */ /* 0x000fe2000fffe03f */
[----:B------:R-:W-:Y:S01]  /*6780*/  VIADD R21, R21, 0x40 ;  /* 0x0000004015157836 */ /* 0x000fe20000000000 */
[----:B------:R-:W-:Y:S01]  /*6790*/  UIADD3 UR21, UR21, UR11, URZ ;  /* 0x0000000b15157290 */ /* 0x000fe2000fffe03f */
[----:B------:R-:W-:Y:S01]  /*67a0*/  SEL R14, RZ, 0x1, P0 ;  /* 0x00000001ff0e7807 */ /* 0x000fe20000000000 */
[----:B------:R-:W-:Y:S01]  /*67b0*/  UPRMT UR28, URZ, 0x5410, UR14 ;  /* 0x000054103f1c7896 */ /* 0x000fe2000800000e */
[----:B------:R-:W-:Y:S01]  /*67c0*/  SEL R6, R6, RZ, P0 ;  /* 0x000000ff06067207 */ /* 0x000fe20000000000 */
[----:B------:R-:W-:Y:S01]  /*67d0*/  UIADD3.X UR31, URZ, UR27, URZ, UP1, !UPT ;  /* 0x0000001b3f1f7290 */ /* 0x000fe20008ffe43f */
[----:B------:R-:W-:Y:S01]  /*67e0*/  LOP3.LUT R5, R5, R14, RZ, 0x3c, !PT ;  /* 0x0000000e05057212 */ /* 0x000fe200078e3cff */
[----:B------:R-:W-:Y:S01]  /*67f0*/  UMOV UR18, 0x0 ;  /* 0x0000000000127882 */ /* 0x000fe20000000000 */
[----:B------:R-:W-:Y:S01]  /*6800*/  UMOV UR19, 0x10000000 ;  /* 0x1000000000137882 */ /* 0x000fe20000000000 */
[----:B------:R-:W-:-:S02]  /*6810*/  UMOV UR11, UR22 ;  /* 0x00000016000b7c82 */ /* 0x000fc40008000000 */
[----:B------:R0:W-:Y:S02]  /*6820*/  UTMALDG.3D.MULTICAST [UR8], [UR16], UR20, desc[UR18] ;  /* 0x00001208100073b4 */ /* 0x0001e40008011814 */
[----:B0-----:R-:W-:Y:S01]  /*6830*/  UMOV UR8, UR21 ;  /* 0x0000001500087c82 */ /* 0x001fe20008000000 */
[----:B------:R-:W-:Y:S02]  /*6840*/  UMOV UR11, UR23 ;  /* 0x00000017000b7c82 */ /* 0x000fe40008000000 */
[----:B------:R0:W-:Y:S02]  /*6850*/  UTMALDG.3D.MULTICAST [UR8], [UR30], UR28, desc[UR18] ;  /* 0x000012081e0073b4 */ /* 0x0001e4000801181c */
[----:B0-----:R-:W-:Y:S05]  /*6860*/  @P1 BRA `(.L_x_177) ;  /* 0xfffffffc00441947 */ /* 0x001fea000383ffff */
.L_x_174:
[----:B------:R-:W-:Y:S05]  /*6870*/  BSYNC B1 ;  /* 0x0000000000017941 */ /* 0x000fea0003800000 */
.L_x_173:
[----:B------:R-:W-:Y:S01]  /*6880*/  LOP3.LUT P1, RZ, R11, 0xff, RZ, 0xc0, !PT ;  /* 0x000000ff0bff7812 */ /* 0x000fe2000782c0ff */
[C---:B------:R-:W-:Y:S01]  /*6890*/  IMAD.IADD R13, R8.reuse, 0x1, R13 ;  /* 0x00000001080d7824 */ /* 0x040fe200078e020d */
[----:B------:R-:W-:Y:S01]  /*68a0*/  ULDC.64 UR8, c[0x0][0x650] ;  /* 0x0001940000087ab9 */ /* 0x000fe20000000a00 */
[C---:B------:R-:W-:Y:S01]  /*68b0*/  ISETP.GE.U32.AND P2, PT, R8.reuse, 0xb, PT ;  /* 0x0000000b0800780c */ /* 0x040fe20003f46070 */
[----:B------:R-:W-:Y:S01]  /*68c0*/  BSSY B1, `(.L_x_178) ;  /* 0x000006b000017945 */ /* 0x000fe20003800000 */
[----:B------:R-:W-:Y:S01]  /*68d0*/  IMAD.MOV.U32 R19, RZ, RZ, -0x1 ;  /* 0xffffffffff137424 */ /* 0x000fe200078e00ff */
[----:B------:R-:W-:Y:S01]  /*68e0*/  ISETP.GT.U32.AND P0, PT, R13, 0xa, PT ;  /* 0x0000000a0d00780c */ /* 0x000fe20003f04070 */
[----:B------:R-:W-:Y:S01]  /*68f0*/  IMAD.MOV.U32 R20, RZ, RZ, -0x1 ;  /* 0xffffffffff147424 */ /* 0x000fe200078e00ff */
[----:B------:R-:W-:Y:S01]  /*6900*/  PRMT R11, RZ, 0x7610, R11 ;  /* 0x00007610ff0b7816 */ /* 0x000fe2000000000b */
[----:B------:R-:W-:Y:S01]  /*6910*/  IMAD.MOV.U32 R12, RZ, RZ, -0x1 ;  /* 0xffffffffff0c7424 */ /* 0x000fe200078e00ff */
[----:B------:R-:W-:-:S03]  /*6920*/  ISETP.LT.U32.AND P0, PT, R8, 0xb, P0 ;  /* 0x0000000b0800780c */ /* 0x000fc60000701070 */
[----:B------:R-:W0:Y:S01]  /*6930*/  @P1 S2R R5, SR_CgaCtaId ;  /* 0x0000000000051919 */ /* 0x000e220000008800 */
[----:B------:R-:W-:-:S04]  /*6940*/  @P1 MOV R4, 0x400 ;  /* 0x0000040000041802 */ /* 0x000fc80000000f00 */
[----:B0-----:R-:W-:Y:S01]  /*6950*/  @P1 LEA R6, R5, R4, 0x18 ;  /* 0x0000000405061211 */ /* 0x001fe200078ec0ff */
[----:B------:R-:W-:Y:S01]  /*6960*/  IMAD.WIDE.U32 R4, R13, -0x45d1745d, RZ ;  /* 0xba2e8ba30d047825 */ /* 0x000fe200078e00ff */
[----:B------:R-:W-:Y:S02]  /*6970*/  SEL R4, RZ, 0x1, !P0 ;  /* 0x00000001ff047807 */ /* 0x000fe40004000000 */
[----:B------:R0:W-:Y:S01]  /*6980*/  @P1 SYNCS.ARRIVE.TRANS64.A1T0 RZ, [R6+URZ+0xc8], RZ ;  /* 0x0000c8ff06ff19a7 */ /* 0x0001e2000810003f */
[----:B------:R-:W-:Y:S02]  /*6990*/  IADD3 R16, P1, R16, UR36, RZ ;  /* 0x0000002410107c10 */ /* 0x000fe4000ff3e0ff */
[----:B------:R-:W-:Y:S02]  /*69a0*/  LOP3.LUT R3, R3, R4, RZ, 0x3c, !PT ;  /* 0x0000000403037212 */ /* 0x000fe400078e3cff */
[----:B------:R-:W-:Y:S02]  /*69b0*/  IADD3.X R17, R17, UR42, RZ, P1, !PT ;  /* 0x0000002a11117c10 */ /* 0x000fe40008ffe4ff */
[----:B------:R-:W-:-:S02]  /*69c0*/  ISETP.GE.U32.AND P0, PT, R16, UR8, PT ;  /* 0x0000000810007c0c */ /* 0x000fc4000bf06070 */
[----:B0-----:R-:W-:Y:S02]  /*69d0*/  SHF.R.U32.HI R6, RZ, 0x3, R5 ;  /* 0x00000003ff067819 */ /* 0x001fe40000011605 */
[----:B------:R-:W-:Y:S02]  /*69e0*/  ISETP.GE.U32.AND.EX P0, PT, R17, UR9, PT, P0 ;  /* 0x0000000911007c0c */ /* 0x000fe4000bf06100 */
[----:B------:R-:W-:Y:S01]  /*69f0*/  @P2 LOP3.LUT R3, R3, 0x1, R6, 0x78, !PT ;  /* 0x0000000103032812 */ /* 0x000fe200078e7806 */
[----:B------:R-:W-:Y:S01]  /*6a00*/  IMAD R13, R6, -0xb, R13 ;  /* 0xfffffff5060d7824 */ /* 0x000fe200078e020d */
[----:B------:R-:W-:-:S09]  /*6a10*/  PRMT R4, RZ, 0x7610, R4 ;  /* 0x00007610ff047816 */ /* 0x000fd20000000004 */
[----:B------:R-:W-:Y:S05]  /*6a20*/  @P0 BRA `(.L_x_179) ;  /* 0x0000000400500947 */ /* 0x000fea0003800000 */
[----:B------:R-:W0:Y:S01]  /*6a30*/  S2R R15, SR_CTAID.X ;  /* 0x00000000000f7919 */ /* 0x000e220000002500 */
[----:B------:R-:W-:Y:S01]  /*6a40*/  ULDC.64 UR8, c[0x0][0x628] ;  /* 0x00018a0000087ab9 */ /* 0x000fe20000000a00 */
[----:B------:R-:W1:Y:S01]  /*6a50*/  LDC R20, c[0x0][0x144] ;  /* 0x00005100ff147b82 */ /* 0x000e620000000800 */
[----:B------:R-:W-:Y:S01]  /*6a60*/  ISETP.NE.U32.AND P0, PT, RZ, UR8, PT ;  /* 0x00000008ff007c0c */ /* 0x000fe2000bf05070 */
[----:B------:R-:W2:Y:S01]  /*6a70*/  S2R R12, SR_CTAID.Y ;  /* 0x00000000000c7919 */ /* 0x000ea20000002600 */
[----:B------:R-:W-:Y:S01]  /*6a80*/  ULDC UR10, c[0x0][0x150] ;  /* 0x00005400000a7ab9 */ /* 0x000fe20000000800 */
[----:B------:R-:W-:Y:S01]  /*6a90*/  ULDC UR11, c[0x0][0x630] ;  /* 0x00018c00000b7ab9 */ /* 0x000fe20000000800 */
[----:B------:R-:W-:Y:S01]  /*6aa0*/  ISETP.NE.AND.EX P0, PT, RZ, UR9, PT, P0 ;  /* 0x00000009ff007c0c */ /* 0x000fe2000bf05300 */
[----:B------:R-:W-:Y:S01]  /*6ab0*/  IMAD.MOV.U32 R4, RZ, RZ, R16 ;  /* 0x000000ffff047224 */ /* 0x000fe200078e0010 */
[----:B0-----:R-:W-:-:S05]  /*6ac0*/  I2FP.F32.U32 R5, R15 ;  /* 0x0000000f00057245 */ /* 0x001fca0000201000 */
[----:B------:R-:W-:Y:S01]  /*6ad0*/  FMUL R21, R5, UR10 ;  /* 0x0000000a05157c20 */ /* 0x000fe20008400000 */
[----:B------:R-:W-:-:S05]  /*6ae0*/  IMAD.MOV.U32 R5, RZ, RZ, R17 ;  /* 0x000000ffff057224 */ /* 0x000fca00078e0011 */
[----:B--2---:R-:W-:Y:S05]  /*6af0*/  @!P0 BRA `(.L_x_180) ;  /* 0x0000000000288947 */ /* 0x004fea0003800000 */
[----:B------:R-:W-:Y:S02]  /*6b00*/  ULDC UR10, c[0x0][0x634] ;  /* 0x00018d00000a7ab9 */ /* 0x000fe40000000800 */
[----:B------:R-:W-:-:S05]  /*6b10*/  IADD3 R5, P0, R16, UR10, RZ ;  /* 0x0000000a10057c10 */ /* 0x000fca000ff1e0ff */
[----:B------:R-:W-:-:S04]  /*6b20*/  IMAD.X R19, RZ, RZ, R17, P0 ;  /* 0x000000ffff137224 */ /* 0x000fc800000e0611 */
[----:B------:R-:W-:-:S04]  /*6b30*/  IMAD.WIDE.U32 R6, R19, UR8, RZ ;  /* 0x0000000813067c25 */ /* 0x000fc8000f8e00ff */
[----:B------:R-:W-:-:S04]  /*6b40*/  IMAD.WIDE.U32 R6, P0, R5, UR9, R6 ;  /* 0x0000000905067c25 */ /* 0x000fc8000f800006 */
[----:B------:R-:W-:-:S04]  /*6b50*/  IMAD.WIDE.U32 R4, R5, UR8, RZ ;  /* 0x0000000805047c25 */ /* 0x000fc8000f8e00ff */
[----:B------:R-:W-:Y:S01]  /*6b60*/  IMAD.MOV.U32 R4, RZ, RZ, R7 ;  /* 0x000000ffff047224 */ /* 0x000fe200078e0007 */
[----:B------:R-:W-:Y:S01]  /*6b70*/  IADD3 RZ, P1, R5, R6, RZ ;  /* 0x0000000605ff7210 */ /* 0x000fe20007f3e0ff */
[----:B------:R-:W-:-:S04]  /*6b80*/  IMAD.X R5, RZ, RZ, RZ, P0 ;  /* 0x000000ffff057224 */ /* 0x000fc800000e06ff */
[----:B------:R-:W-:-:S08]  /*6b90*/  IMAD.WIDE.U32.X R4, R19, UR9, R4, P1 ;  /* 0x0000000913047c25 */ /* 0x000fd000088e0404 */
.L_x_180:
[--C-:B------:R-:W-:Y:S01]  /*6ba0*/  SHF.R.U64 R14, R4, UR11, R5.reuse ;  /* 0x0000000b040e7c19 */ /* 0x100fe20008001205 */
[----:B------:R-:W0:Y:S01]  /*6bb0*/  F2I.U32.TRUNC.NTZ R21, R21 ;  /* 0x0000001500157305 */ /* 0x000e22000020f000 */
[----:B------:R-:W-:Y:S01]  /*6bc0*/  SHF.R.U32.HI R4, RZ, UR11, R5 ;  /* 0x0000000bff047c19 */ /* 0x000fe20008011605 */
[----:B------:R-:W-:Y:S01]  /*6bd0*/  ULDC.64 UR8, c[0x0][0x620] ;  /* 0x0001880000087ab9 */ /* 0x000fe20000000a00 */
[----:B------:R-:W-:Y:S01]  /*6be0*/  IADD3 R7, P0, RZ, -R14, RZ ;  /* 0x8000000eff077210 */ /* 0x000fe20007f1e0ff */
[----:B------:R-:W-:-:S04]  /*6bf0*/  ULDC.64 UR10, c[0x0][0x640] ;  /* 0x00019000000a7ab9 */ /* 0x000fc80000000a00 */
[----:B------:R-:W-:Y:S01]  /*6c00*/  IMAD.X R4, RZ, RZ, ~R4, P0 ;  /* 0x000000ffff047224 */ /* 0x000fe200000e0e04 */
[----:B------:R-:W-:-:S03]  /*6c10*/  ISETP.NE.U32.AND P0, PT, RZ, UR10, PT ;  /* 0x0000000aff007c0c */ /* 0x000fc6000bf05070 */
[----:B------:R-:W-:Y:S01]  /*6c20*/  IMAD R6, R4, UR8, RZ ;  /* 0x0000000804067c24 */ /* 0x000fe2000f8e02ff */
[----:B------:R-:W-:Y:S01]  /*6c30*/  ISETP.NE.AND.EX P0, PT, RZ, UR11, PT, P0 ;  /* 0x0000000bff007c0c */ /* 0x000fe2000bf05300 */
[----:B------:R-:W-:Y:S01]  /*6c40*/  IMAD.WIDE.U32 R4, R7, UR8, R16 ;  /* 0x0000000807047c25 */ /* 0x000fe2000f8e0010 */
[----:B------:R-:W-:-:S03]  /*6c50*/  ULDC UR8, c[0x0][0x618] ;  /* 0x0001860000087ab9 */ /* 0x000fc60000000800 */
[----:B------:R-:W-:Y:S01]  /*6c60*/  IMAD R7, R7, UR9, R6 ;  /* 0x0000000907077c24 */ /* 0x000fe2000f8e0206 */
[----:B------:R-:W-:Y:S01]  /*6c70*/  ULDC UR9, c[0x0][0x154] ;  /* 0x0000550000097ab9 */ /* 0x000fe20000000800 */
[----:B0-----:R-:W-:Y:S02]  /*6c80*/  IMAD.MOV R6, RZ, RZ, -R21 ;  /* 0x000000ffff067224 */ /* 0x001fe400078e0a15 */
[----:B------:R-:W0:Y:S01]  /*6c90*/  LDC R21, c[0x0][0x148] ;  /* 0x00005200ff157b82 */ /* 0x000e220000000800 */
[----:B------:R-:W-:Y:S02]  /*6ca0*/  IMAD.IADD R5, R5, 0x1, R7 ;  /* 0x0000000105057824 */ /* 0x000fe400078e0207 */
[----:B-1----:R-:W-:Y:S01]  /*6cb0*/  IMAD R15, R20, R6, R15 ;  /* 0x00000006140f7224 */ /* 0x002fe200078e020f */
[----:B------:R-:W-:Y:S02]  /*6cc0*/  I2FP.F32.U32 R6, R12 ;  /* 0x0000000c00067245 */ /* 0x000fe40000201000 */
[----:B------:R-:W-:-:S02]  /*6cd0*/  SHF.R.U64 R19, R4, UR8, R5 ;  /* 0x0000000804137c19 */ /* 0x000fc40008001205 */
[----:B------:R-:W-:Y:S01]  /*6ce0*/  SHF.R.U32.HI R4, RZ, UR8, R5 ;  /* 0x00000008ff047c19 */ /* 0x000fe20008011605 */
[----:B------:R-:W-:Y:S01]  /*6cf0*/  FMUL R6, R6, UR9 ;  /* 0x0000000906067c20 */ /* 0x000fe20008400000 */
[----:B------:R-:W-:Y:S02]  /*6d00*/  ULDC UR8, c[0x0][0x608] ;  /* 0x0001820000087ab9 */ /* 0x000fe40000000800 */
[--C-:B------:R-:W-:Y:S01]  /*6d10*/  SHF.R.U64 R22, R19, UR8, R4.reuse ;  /* 0x0000000813167c19 */ /* 0x100fe20008001204 */
[----:B------:R1:W2:Y:S01]  /*6d20*/  F2I.U32.TRUNC.NTZ R24, R6 ;  /* 0x0000000600187305 */ /* 0x0002a2000020f000 */
[----:B------:R-:W-:Y:S01]  /*6d30*/  SHF.R.U32.HI R5, RZ, UR8, R4 ;  /* 0x00000008ff057c19 */ /* 0x000fe20008011604 */
[----:B------:R-:W-:-:S03]  /*6d40*/  ULDC UR8, c[0x0][0x658] ;  /* 0x0001960000087ab9 */ /* 0x000fc60000000800 */
[--C-:B------:R-:W-:Y:S02]  /*6d50*/  SHF.R.U64 R20, R22, UR8, R5.reuse ;  /* 0x0000000816147c19 */ /* 0x100fe40008001205 */
[----:B------:R-:W-:-:S03]  /*6d60*/  SHF.R.U32.HI R23, RZ, UR8, R5 ;  /* 0x00000008ff177c19 */ /* 0x000fc60008011605 */
[----:B------:R-:W-:Y:S02]  /*6d70*/  IMAD.MOV.U32 R4, RZ, RZ, R20 ;  /* 0x000000ffff047224 */ /* 0x000fe400078e0014 */
[----:B------:R-:W-:Y:S01]  /*6d80*/  IMAD.MOV.U32 R5, RZ, RZ, R23 ;  /* 0x000000ffff057224 */ /* 0x000fe200078e0017 */
[----:B-1----:R-:W-:Y:S06]  /*6d90*/  @!P0 BRA `(.L_x_181) ;  /* 0x0000000000288947 */ /* 0x002fec0003800000 */
        /* <DEDUP_REMOVED lines=10> */
.L_x_181:
[----:B------:R-:W-:Y:S01]  /*6e40*/  ISETP.NE.AND P0, PT, R2, 0x1, PT ;  /* 0x000000010200780c */ /* 0x000fe20003f05270 */
[----:B------:R-:W-:Y:S01]  /*6e50*/  ULDC UR8, c[0x0][0x648] ;  /* 0x0001920000087ab9 */ /* 0x000fe20000000800 */
[----:B------:R-:W-:Y:S01]  /*6e60*/  LOP3.LUT R22, R22, UR7, RZ, 0xc0, !PT ;  /* 0x0000000716167c12 */ /* 0x000fe2000f8ec0ff */
[----:B--2---:R-:W-:Y:S01]  /*6e70*/  IMAD.MOV R24, RZ, RZ, -R24 ;  /* 0x000000ffff187224 */ /* 0x004fe200078e0a18 */
[----:B------:R-:W-:Y:S01]  /*6e80*/  SHF.R.U64 R5, R4, UR8, R5 ;  /* 0x0000000804057c19 */ /* 0x000fe20008001205 */
[----:B------:R-:W-:Y:S01]  /*6e90*/  ULDC UR8, c[0x0][0x638] ;  /* 0x00018e0000087ab9 */ /* 0x000fe20000000800 */
[----:B------:R-:W-:Y:S01]  /*6ea0*/  LOP3.LUT R19, R19, UR4, RZ, 0xc0, !PT ;  /* 0x0000000413137c12 */ /* 0x000fe2000f8ec0ff */
[----:B------:R-:W-:Y:S01]  /*6eb0*/  ULDC UR9, c[0x0][0x610] ;  /* 0x0001840000097ab9 */ /* 0x000fe20000000800 */
[----:B------:R-:W-:Y:S02]  /*6ec0*/  IMAD.MOV.U32 R4, RZ, RZ, 0x1 ;  /* 0x00000001ff047424 */ /* 0x000fe400078e00ff */
[----:B------:R-:W-:-:S02]  /*6ed0*/  IMAD.MOV R7, RZ, RZ, -R5 ;  /* 0x000000ffff077224 */ /* 0x000fc400078e0a05 */
[----:B------:R-:W-:Y:S02]  /*6ee0*/  IMAD R22, R5, UR5, R22 ;  /* 0x0000000505167c24 */ /* 0x000fe4000f8e0216 */
[----:B0-----:R-:W-:Y:S02]  /*6ef0*/  @P0 IMAD R15, R21, R24, R12 ;  /* 0x00000018150f0224 */ /* 0x001fe400078e020c */
[----:B------:R-:W-:Y:S01]  /*6f00*/  IMAD R20, R7, UR8, R20 ;  /* 0x0000000807147c24 */ /* 0x000fe2000f8e0214 */
[----:B------:R-:W-:Y:S01]  /*6f10*/  ULDC UR8, c[0x0][0x600] ;  /* 0x0001800000087ab9 */ /* 0x000fe20000000800 */
[----:B------:R-:W-:Y:S02]  /*6f20*/  IMAD R15, R22, UR9, R15 ;  /* 0x00000009160f7c24 */ /* 0x000fe4000f8e020f */
[----:B------:R-:W-:Y:S02]  /*6f30*/  IMAD R6, R20, UR8, R19 ;  /* 0x0000000814067c24 */ /* 0x000fe4000f8e0213 */
[----:B------:R-:W-:-:S03]  /*6f40*/  IMAD.MOV.U32 R12, RZ, RZ, R14 ;  /* 0x000000ffff0c7224 */ /* 0x000fc600078e000e */
[----:B------:R-:W-:Y:S02]  /*6f50*/  SEL R20, R6, R15, !P0 ;  /* 0x0000000f06147207 */ /* 0x000fe40004000000 */
[----:B------:R-:W-:-:S07]  /*6f60*/  SEL R19, R15, R6, !P0 ;  /* 0x000000060f137207 */ /* 0x000fce0004000000 */
.L_x_179:
[----:B------:R-:W-:Y:S05]  /*6f70*/  BSYNC B1 ;  /* 0x0000000000017941 */ /* 0x000fea0003800000 */
.L_x_178:
[----:B------:R-:W-:-:S13]  /*6f80*/  LOP3.LUT P0, RZ, R4, 0xff, RZ, 0xc0, !PT ;  /* 0x000000ff04ff7812 */ /* 0x000fda000780c0ff */
[----:B------:R-:W-:Y:S05]  /*6f90*/  @P0 BRA `(.L_x_182) ;  /* 0xfffffff400400947 */ /* 0x000fea000383ffff */
[----:B------:R-:W-:Y:S05]  /*6fa0*/  BSYNC B0 ;  /* 0x0000000000007941 */ /* 0x000fea0003800000 */
.L_x_171:
[----:B------:R-:W-:-:S03]  /*6fb0*/  UMOV UR8, 0xffffffff ;  /* 0xffffffff00087882 */ /* 0x000fc60000000000 */
[----:B------:R-:W-:Y:S05]  /*6fc0*/  BRA.DIV UR8, `(.L_x_183) ;  /* 0x0000000a08107947 */ /* 0x000fea000b800000 */
[----:B------:R-:W-:-:S13]  /*6fd0*/  ELECT P6, URZ, PT ;  /* 0x00000000003f782f */ /* 0x000fda00038c0000 */
.L_x_204:
[----:B------:R-:W-:Y:S04]  /*6fe0*/  BSSY B0, `(.L_x_184) ;  /* 0x000006a000007945 */ /* 0x000fe80003800000 */
[----:B------:R-:W-:Y:S05]  /*6ff0*/  @!P6 BRA `(.L_x_185) ;  /* 0x0000000400a0e947 */ /* 0x000fea0003800000 */
[----:B------:R-:W-:-:S04]  /*7000*/  LOP3.LUT R18, R18, 0x2, RZ, 0xfc, !PT ;  /* 0x0000000212127812 */ /* 0x000fc800078efcff */
[----:B------:R-:W-:-:S13]  /*7010*/  ISETP.NE.AND P0, PT, R18, 0x3, PT ;  /* 0x000000031200780c */ /* 0x000fda0003f05270 */
[----:B------:R-:W-:Y:S05]  /*7020*/  @!P0 BRA `(.L_x_186) ;  /* 0x0000000000048947 */ /* 0x000fea0003800000 */
[----:B------:R-:W-:Y:S01]  /*7030*/  BPT.TRAP 0x1 ;  /* 0x000000040000795c */ /* 0x000fe20000300000 */
.L_x_186:
[----:B------:R-:W0:Y:S01]  /*7040*/  S2R R5, SR_CgaCtaId ;  /* 0x0000000000057919 */ /* 0x000e220000008800 */
[----:B------:R-:W-:Y:S02]  /*7050*/  MOV R0, 0x400 ;  /* 0x0000040000007802 */ /* 0x000fe40000000f00 */
[----:B------:R-:W-:Y:S02]  /*7060*/  SHF.L.U32 R4, R3, 0x1f, RZ ;  /* 0x0000001f03047819 */ /* 0x000fe400000006ff */
[----:B0-----:R-:W-:-:S05]  /*7070*/  LEA R0, R5, R0, 0x18 ;  /* 0x0000000005007211 */ /* 0x001fca00078ec0ff */
[----:B------:R-:W-:-:S04]  /*7080*/  VIADD R0, R0, 0x58 ;  /* 0x0000005800007836 */ /* 0x000fc80000000000 */
[C---:B------:R-:W-:Y:S02]  /*7090*/  IMAD R7, R13.reuse, 0x8, R0 ;  /* 0x000000080d077824 */ /* 0x040fe400078e0200 */
[----:B------:R-:W-:Y:S02]  /*70a0*/  VIADD R13, R13, 0x1 ;  /* 0x000000010d0d7836 */ /* 0x000fe40000000000 */
[----:B------:R-:W0:Y:S03]  /*70b0*/  SYNCS.PHASECHK.TRANS64.TRYWAIT P0, [R7+URZ], R4 ;  /* 0x00000004070075a7 */ /* 0x000e26000800017f */
[----:B------:R-:W-:-:S04]  /*70c0*/  ISETP.NE.AND P1, PT, R13, 0xb, PT ;  /* 0x0000000b0d00780c */ /* 0x000fc80003f25270 */
[----:B------:R-:W-:Y:S02]  /*70d0*/  SEL R2, RZ, 0x1, P1 ;  /* 0x00000001ff027807 */ /* 0x000fe40000800000 */
[----:B------:R-:W-:Y:S02]  /*70e0*/  SEL R13, R13, RZ, P1 ;  /* 0x000000ff0d0d7207 */ /* 0x000fe40000800000 */
[----:B------:R-:W-:-:S03]  /*70f0*/  LOP3.LUT R6, R3, R2, RZ, 0x3c, !PT ;  /* 0x0000000203067212 */ /* 0x000fc600078e3cff */
[----:B------:R-:W-:Y:S01]  /*7100*/  IMAD R8, R13, 0x8, R0 ;  /* 0x000000080d087824 */ /* 0x000fe200078e0200 */
[----:B------:R-:W-:Y:S01]  /*7110*/  SHF.L.U32 R5, R6, 0x1f, RZ ;  /* 0x0000001f06057819 */ /* 0x000fe200000006ff */
[----:B0-----:R-:W-:Y:S06]  /*7120*/  @!P0 BRA `(.L_x_187) ;  /* 0x0000000400d88947 */ /* 0x001fec0003800000 */
.L_x_205:
[----:B------:R-:W1:Y:S01]  /*7130*/  SYNCS.PHASECHK.TRANS64.TRYWAIT P0, [R8+URZ], R5 ;  /* 0x00000005080075a7 */ /* 0x000e62000800017f */
[----:B------:R-:W-:-:S05]  /*7140*/  VIADD R2, R13, 0x1 ;  /* 0x000000010d027836 */ /* 0x000fca0000000000 */
[----:B------:R-:W-:-:S04]  /*7150*/  ISETP.NE.AND P1, PT, R2, 0xb, PT ;  /* 0x0000000b0200780c */ /* 0x000fc80003f25270 */
[----:B------:R-:W-:Y:S02]  /*7160*/  SEL R3, RZ, 0x1, P1 ;  /* 0x00000001ff037807 */ /* 0x000fe40000800000 */
[----:B0-----:R-:W-:Y:S02]  /*7170*/  SEL R7, R2, RZ, P1 ;  /* 0x000000ff02077207 */ /* 0x001fe40000800000 */
[----:B------:R-:W-:-:S03]  /*7180*/  LOP3.LUT R6, R6, R3, RZ, 0x3c, !PT ;  /* 0x0000000306067212 */ /* 0x000fc600078e3cff */
[----:B------:R-:W-:Y:S01]  /*7190*/  IMAD R9, R7, 0x8, R0 ;  /* 0x0000000807097824 */ /* 0x000fe200078e0200 */
[----:B------:R-:W-:Y:S01]  /*71a0*/  SHF.L.U32 R4, R6, 0x1f, RZ ;  /* 0x0000001f06047819 */ /* 0x000fe200000006ff */
[----:B-1----:R-:W-:Y:S06]  /*71b0*/  @!P0 BRA `(.L_x_188) ;  /* 0x0000000400c88947 */ /* 0x002fec0003800000 */
.L_x_206:
[----:B------:R-:W1:Y:S01]  /*71c0*/  SYNCS.PHASECHK.TRANS64.TRYWAIT P0, [R9+URZ], R4 ;  /* 0x00000004090075a7 */ /* 0x000e62000800017f */
[----:B------:R-:W-:-:S05]  /*71d0*/  VIADD R2, R7, 0x1 ;  /* 0x0000000107027836 */ /* 0x000fca0000000000 */
[----:B------:R-:W-:-:S04]  /*71e0*/  ISETP.NE.AND P1, PT, R2, 0xb, PT ;  /* 0x0000000b0200780c */ /* 0x000fc80003f25270 */
[----:B------:R-:W-:Y:S02]  /*71f0*/  SEL R3, RZ, 0x1, P1 ;  /* 0x00000001ff037807 */ /* 0x000fe40000800000 */
[----:B------:R-:W-:Y:S02]  /*7200*/  SEL R7, R2, RZ, P1 ;  /* 0x000000ff02077207 */ /* 0x000fe40000800000 */
[----:B------:R-:W-:-:S03]  /*7210*/  LOP3.LUT R6, R6, R3, RZ, 0x3c, !PT ;  /* 0x0000000306067212 */ /* 0x000fc600078e3cff */
[----:B0-----:R-:W-:Y:S01]  /*7220*/  IMAD R8, R7, 0x8, R0 ;  /* 0x0000000807087824 */ /* 0x001fe200078e0200 */
[----:B------:R-:W-:Y:S01]  /*7230*/  SHF.L.U32 R5, R6, 0x1f, RZ ;  /* 0x0000001f06057819 */ /* 0x000fe200000006ff */
[----:B-1----:R-:W-:Y:S06]  /*7240*/  @!P0 BRA `(.L_x_189) ;  /* 0x0000000400b88947 */ /* 0x002fec0003800000 */
.L_x_207:
        /* <DEDUP_REMOVED lines=9> */
.L_x_208:
        /* <DEDUP_REMOVED lines=9> */
.L_x_209:
        /* <DEDUP_REMOVED lines=9> */
.L_x_210:
        /* <DEDUP_REMOVED lines=9> */
.L_x_211:
        /* <DEDUP_REMOVED lines=9> */
.L_x_212:
[----:B------:R-:W1:Y:S01]  /*7520*/  SYNCS.PHASECHK.TRANS64.TRYWAIT P0, [R9+URZ], R4 ;  /* 0x00000004090075a7 */ /* 0x000e62000800017f */
[----:B------:R-:W-:-:S05]  /*7530*/  VIADD R2, R7, 0x1 ;  /* 0x0000000107027836 */ /* 0x000fca0000000000 */
[----:B------:R-:W-:-:S04]  /*7540*/  ISETP.NE.AND P1, PT, R2, 0xb, PT ;  /* 0x0000000b0200780c */ /* 0x000fc80003f25270 */
[----:B------:R-:W-:Y:S02]  /*7550*/  SEL R3, RZ, 0x1, P1 ;  /* 0x00000001ff037807 */ /* 0x000fe40000800000 */
[----:B------:R-:W-:Y:S02]  /*7560*/  SEL R7, R2, RZ, P1 ;  /* 0x000000ff02077207 */ /* 0x000fe40000800000 */
[----:B------:R-:W-:-:S03]  /*7570*/  LOP3.LUT R11, R6, R3, RZ, 0x3c, !PT ;  /* 0x00000003060b7212 */ /* 0x000fc600078e3cff */
[----:B------:R-:W-:Y:S01]  /*7580*/  IMAD R6, R7, 0x8, R0 ;  /* 0x0000000807067824 */ /* 0x000fe200078e0200 */
[----:B0-----:R-:W-:Y:S01]  /*7590*/  SHF.L.U32 R5, R11, 0x1f, RZ ;  /* 0x0000001f0b057819 */ /* 0x001fe200000006ff */
[----:B-1----:R-:W-:Y:S06]  /*75a0*/  @!P0 BRA `(.L_x_195) ;  /* 0x0000000400588947 */ /* 0x002fec0003800000 */
.L_x_213:
[----:B------:R-:W1:Y:S01]  /*75b0*/  SYNCS.PHASECHK.TRANS64.TRYWAIT P0, [R6+URZ], R5 ;  /* 0x00000005060075a7 */ /* 0x000e62000800017f */
[----:B------:R-:W-:-:S05]  /*75c0*/  VIADD R2, R7, 0x1 ;  /* 0x0000000107027836 */ /* 0x000fca0000000000 */
[----:B------:R-:W-:-:S04]  /*75d0*/  ISETP.NE.AND P1, PT, R2, 0xb, PT ;  /* 0x0000000b0200780c */ /* 0x000fc80003f25270 */
[----:B0-----:R-:W-:Y:S02]  /*75e0*/  SEL R4, RZ, 0x1, P1 ;  /* 0x00000001ff047807 */ /* 0x001fe40000800000 */
[----:B------:R-:W-:Y:S02]  /*75f0*/  SEL R3, R2, RZ, P1 ;  /* 0x000000ff02037207 */ /* 0x000fe40000800000 */
[----:B------:R-:W-:Y:S01]  /*7600*/  LOP3.LUT R4, R11, R4, RZ, 0x3c, !PT ;  /* 0x000000040b047212 */ /* 0x000fe200078e3cff */
[----:B-1----:R-:W-:Y:S06]  /*7610*/  @!P0 BRA `(.L_x_196) ;  /* 0x0000000400508947 */ /* 0x002fec0003800000 */
.L_x_214:
[----:B------:R-:W-:Y:S01]  /*7620*/  IMAD R3, R3, 0x8, R0 ;  /* 0x0000000803037824 */ /* 0x000fe200078e0200 */
[----:B------:R-:W-:-:S07]  /*7630*/  SHF.L.U32 R0, R4, 0x1f, RZ ;  /* 0x0000001f04007819 */ /* 0x000fce00000006ff */
.L_x_197:
[----:B-1----:R1:W2:Y:S02]  /*7640*/  SYNCS.PHASECHK.TRANS64.TRYWAIT P0, [R3+URZ], R0 ;  /* 0x00000000030075a7 */ /* 0x0022a4000800017f */
[----:B--2---:R-:W-:Y:S05]  /*7650*/  @!P0 NANOSLEEP.SYNCS 0x989680 ;  /* 0x009896800000895d */ /* 0x004fea0003900000 */
[----:B------:R-:W2:Y:S02]  /*7660*/  @!P0 SYNCS.PHASECHK.TRANS64 P0, [R3+URZ], R0 ;  /* 0x00000000030085a7 */ /* 0x000ea4000800007f */
[----:B--2---:R-:W-:Y:S05]  /*7670*/  @!P0 BRA `(.L_x_197) ;  /* 0xfffffffc00f08947 */ /* 0x004fea000383ffff */
.L_x_185:
[----:B------:R-:W-:Y:S05]  /*7680*/  BSYNC B0 ;  /* 0x0000000000007941 */ /* 0x000fea0003800000 */
.L_x_184:
[----:B------:R-:W-:Y:S05]  /*7690*/  EXIT ;  /* 0x000000000000794d */ /* 0x000fea0003800000 */
.L_x_22:
[----:B-1----:R1:W2:Y:S02]  /*76a0*/  SYNCS.PHASECHK.TRANS64.TRYWAIT P1, [R3+URZ], R0 ;  /* 0x00000000030075a7 */ /* 0x0022a4000802017f */
[----:B--2---:R-:W-:Y:S05]  /*76b0*/  @!P1 NANOSLEEP.SYNCS 0x989680 ;  /* 0x009896800000995d */ /* 0x004fea0003900000 */
[----:B------:R-:W2:Y:S02]  /*76c0*/  @!P1 SYNCS.PHASECHK.TRANS64 P1, [R3+URZ], R0 ;  /* 0x00000000030095a7 */ /* 0x000ea4000802007f */
[----:B--2---:R-:W-:Y:S05]  /*76d0*/  @!P1 BRA `(.L_x_22) ;  /* 0xfffffffc00f09947 */ /* 0x004fea000383ffff */
[----:B------:R-:W-:Y:S05]  /*76e0*/  BRA `(.L_x_21) ;  /* 0xffffffa0006c7947 */ /* 0x000fea000383ffff */
.L_x_27:
[----:B-1----:R1:W2:Y:S02]  /*76f0*/  SYNCS.PHASECHK.TRANS64.TRYWAIT P1, [R5+URZ], R4 ;  /* 0x00000004050075a7 */ /* 0x0022a4000802017f */
[----:B--2---:R-:W-:Y:S05]  /*7700*/  @!P1 NANOSLEEP.SYNCS 0x989680 ;  /* 0x009896800000995d */ /* 0x004fea0003900000 */
[----:B------:R-:W2:Y:S02]  /*7710*/  @!P1 SYNCS.PHASECHK.TRANS64 P1, [R5+URZ], R4 ;  /* 0x00000004050095a7 */ /* 0x000ea4000802007f */
[----:B--2---:R-:W-:Y:S05]  /*7720*/  @!P1 BRA `(.L_x_27) ;  /* 0xfffffffc00f09947 */ /* 0x004fea000383ffff */
[----:B------:R-:W-:Y:S05]  /*7730*/  BRA `(.L_x_26) ;  /* 0xffffffa400407947 */ /* 0x000fea000383ffff */
.L_x_172:
[----:B------:R-:W-:Y:S01]  /*7740*/  BSSY B1, `(.L_x_198) ;  /* 0x0000006000017945 */ /* 0x000fe20003800000 */
[----:B------:R-:W-:-:S07]  /*7750*/  IMAD.MOV.U32 R15, RZ, RZ, -0x1 ;  /* 0xffffffffff0f7424 */ /* 0x000fce00078e00ff */
[----:B------:R-:W-:Y:S05]  /*7760*/  WARPSYNC.COLLECTIVE R15, `(.L_x_199) ;  /* 0x000000000f0c7348 */ /* 0x000fea0003c00000 */
[----:B------:R-:W-:Y:S02]  /*7770*/  ELECT P6, UR62, PT ;  /* 0x00000000003e782f */ /* 0x000fe400038c0000 */
[----:B------:R-:W-:Y:S01]  /*7780*/  MOV R14, UR62 ;  /* 0x0000003e000e7c02 */ /* 0x000fe20008000f00 */
[----:B------:R-:W-:Y:S10]  /*7790*/  ENDCOLLECTIVE ;  /* 0x000000000000791b */ /* 0x000ff40003800000 */
.L_x_199:
[----:B------:R-:W-:Y:S05]  /*77a0*/  BSYNC B1 ;  /* 0x0000000000017941 */ /* 0x000fea0003800000 */
.L_x_198:
[----:B------:R-:W-:Y:S05]  /*77b0*/  BRA `(.L_x_200) ;  /* 0xffffffec00447947 */ /* 0x000fea000383ffff */
.L_x_175:
[----:B-1----:R1:W2:Y:S02]  /*77c0*/  SYNCS.PHASECHK.TRANS64.TRYWAIT P0, [R22+URZ+0x58], R7 ;  /* 0x00005807160075a7 */ /* 0x0022a4000800017f */
[----:B--2---:R-:W-:Y:S05]  /*77d0*/  @!P0 NANOSLEEP.SYNCS 0x989680 ;  /* 0x009896800000895d */ /* 0x004fea0003900000 */
[----:B------:R-:W2:Y:S02]  /*77e0*/  @!P0 SYNCS.PHASECHK.TRANS64 P0, [R22+URZ+0x58], R7 ;  /* 0x00005807160085a7 */ /* 0x000ea4000800007f */
[----:B--2---:R-:W-:Y:S05]  /*77f0*/  @!P0 BRA `(.L_x_175) ;  /* 0xfffffffc00f08947 */ /* 0x004fea000383ffff */
[----:B------:R-:W-:Y:S05]  /*7800*/  BRA `(.L_x_201) ;  /* 0xffffffec00807947 */ /* 0x000fea000383ffff */
.L_x_183:
[----:B------:R-:W-:Y:S01]  /*7810*/  BSSY B0, `(.L_x_202) ;  /* 0x0000006000007945 */ /* 0x000fe20003800000 */
[----:B------:R-:W-:-:S07]  /*7820*/  IMAD.MOV.U32 R15, RZ, RZ, -0x1 ;  /* 0xffffffffff0f7424 */ /* 0x000fce00078e00ff */
[----:B------:R-:W-:Y:S05]  /*7830*/  WARPSYNC.COLLECTIVE R15, `(.L_x_203) ;  /* 0x000000000f0c7348 */ /* 0x000fea0003c00000 */
[----:B------:R-:W-:Y:S02]  /*7840*/  ELECT P6, UR62, PT ;  /* 0x00000000003e782f */ /* 0x000fe400038c0000 */
[----:B------:R-:W-:Y:S01]  /*7850*/  MOV R14, UR62 ;  /* 0x0000003e000e7c02 */ /* 0x000fe20008000f00 */
[----:B------:R-:W-:Y:S10]  /*7860*/  ENDCOLLECTIVE ;  /* 0x000000000000791b */ /* 0x000ff40003800000 */
.L_x_203:
[----:B------:R-:W-:Y:S05]  /*7870*/  BSYNC B0 ;  /* 0x0000000000007941 */ /* 0x000fea0003800000 */
.L_x_202:
[----:B------:R-:W-:Y:S05]  /*7880*/  BRA `(.L_x_204) ;  /* 0xfffffff400d47947 */ /* 0x000fea000383ffff */
.L_x_187:
[----:B0-----:R0:W1:Y:S02]  /*7890*/  SYNCS.PHASECHK.TRANS64.TRYWAIT P0, [R7+URZ], R4 ;  /* 0x00000004070075a7 */ /* 0x001064000800017f */
[----:B-1----:R-:W-:Y:S05]  /*78a0*/  @!P0 NANOSLEEP.SYNCS 0x989680 ;  /* 0x009896800000895d */ /* 0x002fea0003900000 */
[----:B------:R-:W1:Y:S02]  /*78b0*/  @!P0 SYNCS.PHASECHK.TRANS64 P0, [R7+URZ], R4 ;  /* 0x00000004070085a7 */ /* 0x000e64000800007f */
[----:B-1----:R-:W-:Y:S05]  /*78c0*/  @!P0 BRA `(.L_x_187) ;  /* 0xfffffffc00f08947 */ /* 0x002fea000383ffff */
[----:B------:R-:W-:Y:S05]  /*78d0*/  BRA `(.L_x_205) ;  /* 0xfffffff800147947 */ /* 0x000fea000383ffff */
.L_x_188:
[----:B0-----:R0:W1:Y:S02]  /*78e0*/  SYNCS.PHASECHK.TRANS64.TRYWAIT P0, [R8+URZ], R5 ;  /* 0x00000005080075a7 */ /* 0x001064000800017f */
[----:B-1----:R-:W-:Y:S05]  /*78f0*/  @!P0 NANOSLEEP.SYNCS 0x989680 ;  /* 0x009896800000895d */ /* 0x002fea0003900000 */
[----:B------:R-:W1:Y:S02]  /*7900*/  @!P0 SYNCS.PHASECHK.TRANS64 P0, [R8+URZ], R5 ;  /* 0x00000005080085a7 */ /* 0x000e64000800007f */
[----:B-1----:R-:W-:Y:S05]  /*7910*/  @!P0 BRA `(.L_x_188) ;  /* 0xfffffffc00f08947 */ /* 0x002fea000383ffff */
[----:B------:R-:W-:Y:S05]  /*7920*/  BRA `(.L_x_206) ;  /* 0xfffffff800247947 */ /* 0x000fea000383ffff */
.L_x_189:
[----:B0-----:R0:W1:Y:S02]  /*7930*/  SYNCS.PHASECHK.TRANS64.TRYWAIT P0, [R9+URZ], R4 ;  /* 0x00000004090075a7 */ /* 0x001064000800017f */
[----:B-1----:R-:W-:Y:S05]  /*7940*/  @!P0 NANOSLEEP.SYNCS 0x989680 ;  /* 0x009896800000895d */ /* 0x002fea0003900000 */
[----:B------:R-:W1:Y:S02]  /*7950*/  @!P0 SYNCS.PHASECHK.TRANS64 P0, [R9+URZ], R4 ;  /* 0x00000004090085a7 */ /* 0x000e64000800007f */
[----:B-1----:R-:W-:Y:S05]  /*7960*/  @!P0 BRA `(.L_x_189) ;  /* 0xfffffffc00f08947 */ /* 0x002fea000383ffff */
[----:B------:R-:W-:Y:S05]  /*7970*/  BRA `(.L_x_207) ;  /* 0xfffffff800347947 */ /* 0x000fea000383ffff */
.L_x_190:
[----:B0-----:R0:W1:Y:S02]  /*7980*/  SYNCS.PHASECHK.TRANS64.TRYWAIT P0, [R8+URZ], R5 ;  /* 0x00000005080075a7 */ /* 0x001064000800017f */
[----:B-1----:R-:W-:Y:S05]  /*7990*/  @!P0 NANOSLEEP.SYNCS 0x989680 ;  /* 0x009896800000895d */ /* 0x002fea0003900000 */
[----:B------:R-:W1:Y:S02]  /*79a0*/  @!P0 SYNCS.PHASECHK.TRANS64 P0, [R8+URZ], R5 ;  /* 0x00000005080085a7 */ /* 0x000e64000800007f */
[----:B-1----:R-:W-:Y:S05]  /*79b0*/  @!P0 BRA `(.L_x_190) ;  /* 0xfffffffc00f08947 */ /* 0x002fea000383ffff */
[----:B------:R-:W-:Y:S05]  /*79c0*/  BRA `(.L_x_208) ;  /* 0xfffffff800447947 */ /* 0x000fea000383ffff */
.L_x_191:
[----:B0-----:R0:W1:Y:S02]  /*79d0*/  SYNCS.PHASECHK.TRANS64.TRYWAIT P0, [R9+URZ], R4 ;  /* 0x00000004090075a7 */ /* 0x001064000800017f */
[----:B-1----:R-:W-:Y:S05]  /*79e0*/  @!P0 NANOSLEEP.SYNCS 0x989680 ;  /* 0x009896800000895d */ /* 0x002fea0003900000 */
[----:B------:R-:W1:Y:S02]  /*79f0*/  @!P0 SYNCS.PHASECHK.TRANS64 P0, [R9+URZ], R4 ;  /* 0x00000004090085a7 */ /* 0x000e64000800007f */
[----:B-1----:R-:W-:Y:S05]  /*7a00*/  @!P0 BRA `(.L_x_191) ;  /* 0xfffffffc00f08947 */ /* 0x002fea000383ffff */
[----:B------:R-:W-:Y:S05]  /*7a10*/  BRA `(.L_x_209) ;  /* 0xfffffff800547947 */ /* 0x000fea000383ffff */
.L_x_192:
[----:B0-----:R0:W1:Y:S02]  /*7a20*/  SYNCS.PHASECHK.TRANS64.TRYWAIT P0, [R8+URZ], R5 ;  /* 0x00000005080075a7 */ /* 0x001064000800017f */
[----:B-1----:R-:W-:Y:S05]  /*7a30*/  @!P0 NANOSLEEP.SYNCS 0x989680 ;  /* 0x009896800000895d */ /* 0x002fea0003900000 */
[----:B------:R-:W1:Y:S02]  /*7a40*/  @!P0 SYNCS.PHASECHK.TRANS64 P0, [R8+URZ], R5 ;  /* 0x00000005080085a7 */ /* 0x000e64000800007f */
[----:B-1----:R-:W-:Y:S05]  /*7a50*/  @!P0 BRA `(.L_x_192) ;  /* 0xfffffffc00f08947 */ /* 0x002fea000383ffff */
[----:B------:R-:W-:Y:S05]  /*7a60*/  BRA `(.L_x_210) ;  /* 0xfffffff800647947 */ /* 0x000fea000383ffff */
.L_x_193:
[----:B0-----:R0:W1:Y:S02]  /*7a70*/  SYNCS.PHASECHK.TRANS64.TRYWAIT P0, [R9+URZ], R4 ;  /* 0x00000004090075a7 */ /* 0x001064000800017f */
[----:B-1----:R-:W-:Y:S05]  /*7a80*/  @!P0 NANOSLEEP.SYNCS 0x989680 ;  /* 0x009896800000895d */ /* 0x002fea0003900000 */
[----:B------:R-:W1:Y:S02]  /*7a90*/  @!P0 SYNCS.PHASECHK.TRANS64 P0, [R9+URZ], R4 ;  /* 0x00000004090085a7 */ /* 0x000e64000800007f */
[----:B-1----:R-:W-:Y:S05]  /*7aa0*/  @!P0 BRA `(.L_x_193) ;  /* 0xfffffffc00f08947 */ /* 0x002fea000383ffff */
[----:B------:R-:W-:Y:S05]  /*7ab0*/  BRA `(.L_x_211) ;  /* 0xfffffff800747947 */ /* 0x000fea000383ffff */
.L_x_194:
[----:B0-----:R0:W1:Y:S02]  /*7ac0*/  SYNCS.PHASECHK.TRANS64.TRYWAIT P0, [R8+URZ], R5 ;  /* 0x00000005080075a7 */ /* 0x001064000800017f */
[----:B-1----:R-:W-:Y:S05]  /*7ad0*/  @!P0 NANOSLEEP.SYNCS 0x989680 ;  /* 0x009896800000895d */ /* 0x002fea0003900000 */
[----:B------:R-:W1:Y:S02]  /*7ae0*/  @!P0 SYNCS.PHASECHK.TRANS64 P0, [R8+URZ], R5 ;  /* 0x00000005080085a7 */ /* 0x000e64000800007f */
[----:B-1----:R-:W-:Y:S05]  /*7af0*/  @!P0 BRA `(.L_x_194) ;  /* 0xfffffffc00f08947 */ /* 0x002fea000383ffff */
[----:B------:R-:W-:Y:S05]  /*7b00*/  BRA `(.L_x_212) ;  /* 0xfffffff800847947 */ /* 0x000fea000383ffff */
.L_x_195:
[----:B0-----:R0:W1:Y:S02]  /*7b10*/  SYNCS.PHASECHK.TRANS64.TRYWAIT P0, [R9+URZ], R4 ;  /* 0x00000004090075a7 */ /* 0x001064000800017f */
[----:B-1----:R-:W-:Y:S05]  /*7b20*/  @!P0 NANOSLEEP.SYNCS 0x989680 ;  /* 0x009896800000895d */ /* 0x002fea0003900000 */
[----:B------:R-:W1:Y:S02]  /*7b30*/  @!P0 SYNCS.PHASECHK.TRANS64 P0, [R9+URZ], R4 ;  /* 0x00000004090085a7 */ /* 0x000e64000800007f */
[----:B-1----:R-:W-:Y:S05]  /*7b40*/  @!P0 BRA `(.L_x_195) ;  /* 0xfffffffc00f08947 */ /* 0x002fea000383ffff */
[----:B------:R-:W-:Y:S05]  /*7b50*/  BRA `(.L_x_213) ;  /* 0xfffffff800947947 */ /* 0x000fea000383ffff */
.L_x_196:
[----:B0-----:R0:W1:Y:S02]  /*7b60*/  SYNCS.PHASECHK.TRANS64.TRYWAIT P0, [R6+URZ], R5 ;  /* 0x00000005060075a7 */ /* 0x001064000800017f */
[----:B-1----:R-:W-:Y:S05]  /*7b70*/  @!P0 NANOSLEEP.SYNCS 0x989680 ;  /* 0x009896800000895d */ /* 0x002fea0003900000 */
[----:B------:R-:W1:Y:S02]  /*7b80*/  @!P0 SYNCS.PHASECHK.TRANS64 P0, [R6+URZ], R5 ;  /* 0x00000005060085a7 */ /* 0x000e64000800007f */
[----:B-1----:R-:W-:Y:S05]  /*7b90*/  @!P0 BRA `(.L_x_196) ;  /* 0xfffffffc00f08947 */ /* 0x002fea000383ffff */
[----:B------:R-:W-:Y:S05]  /*7ba0*/  BRA `(.L_x_214) ;  /* 0xfffffff8009c7947 */ /* 0x000fea000383ffff */
.L_x_215:
[----:B------:R-:W-:-:S00]  /*7bb0*/  BRA `(.L_x_215) ;  /* 0xfffffffc00fc7947 */ /* 0x000fc0000383ffff */
[----:B------:R-:W-:-:S00]  /*7bc0*/  NOP ;  /* 0x0000000000007918 */ /* 0x000fc00000000000 */
        /* <DEDUP_REMOVED lines=11> */
.L_x_216:


//--------------------- .nv.global.init           --------------------------
	.section	.nv.global.init,"aw",@progbits
.nv.global.init:
	.type		$str$22,@object
	.size		$str$22,($str$23 - $str$22)
$str$22:
        /*0000*/ 	.byte	0x6b, 0x5f, 0x74, 0x69, 0x6c, 0x65, 0x5f, 0x63, 0x6f, 0x75, 0x6e, 0x74, 0x20, 0x3e, 0x3d, 0x20
        /*0010*/ 	.byte	0x31, 0x00
	.type		$str$23,@object
	.size		$str$23,(__unnamed_1 - $str$23)
$str$23:
        /*0012*/ 	.byte	0x2f, 0x74, 0x6d, 0x70, 0x2f, 0x63, 0x75, 0x74, 0x6c, 0x61, 0x73, 0x73, 0x5f, 0x73, 0x77, 0x65
        /*0022*/ 	.byte	0x65, 0x70, 0x5f, 0x73, 0x72, 0x63, 0x2f, 0x69, 0x6e, 0x63, 0x6c, 0x75, 0x64, 0x65, 0x2f, 0x63
        /*0032*/ 	.byte	0x75, 0x74, 0x6c, 0x61, 0x73, 0x73, 0x2f, 0x67, 0x65, 0x6d, 0x6d, 0x2f, 0x63, 0x6f, 0x6c, 0x6c
        /*0042*/ 	.byte	0x65, 0x63, 0x74, 0x69, 0x76, 0x65, 0x2f, 0x73, 0x6d, 0x39, 0x30, 0x5f, 0x6d, 0x6d, 0x61, 0x5f
        /*0052*/ 	.byte	0x74, 0x6d, 0x61, 0x5f, 0x67, 0x6d, 0x6d, 0x61, 0x5f, 0x73, 0x73, 0x5f, 0x77, 0x61, 0x72, 0x70
        /*0062*/ 	.byte	0x73, 0x70, 0x65, 0x63, 0x69, 0x61, 0x6c, 0x69, 0x7a, 0x65, 0x64, 0x2e, 0x68, 0x70, 0x70, 0x00
	.type		__unnamed_1,@object
	.size		__unnamed_1,(.L_0 - __unnamed_1)
__unnamed_1:
        /*0072*/ 	.byte	0x76, 0x6f, 0x69, 0x64, 0x20, 0x63, 0x75, 0x74, 0x6c, 0x61, 0x73, 0x73, 0x3a, 0x3a, 0x67, 0x65
        /* <DEDUP_REMOVED lines=173> */
        /*0b52*/ 	.byte	0x5d, 0x00
.L_0:


//--------------------- .nv.shared._ZN7cutlass13device_kernelINS_4gemm6kernel13GemmUniversalIN4cute5tupleIJiiiiEEENS1_10collective13CollectiveMmaINS1_34MainloopSm90TmaGmmaWarpSpecializedILi11ENS5_IJNS4_1CILi4EEESB_NSA_ILi1EEEEEENS1_35KernelTmaWarpSpecializedCooperativeEEENS5_IJNSA_ILi256EEENSA_ILi64EEESH_EEEaNS5_IJlSC_lEEEaSJ_NS4_8TiledMMAINS4_8MMA_AtomIJNS4_4SM904GMMA26MMA_64x64x32_S32S8S8_SS_TNEEEENS4_6LayoutINS5_IJNSA_ILi2EEESC_SC_EEENS5_IJSC_NSA_ILi0EEEST_EEEEENS5_IJNS4_10UnderscoreESW_SW_EEEEENS4_23SM90_TMA_LOAD_MULTICASTENS4_14ComposedLayoutINS4_7SwizzleILi2ELi4ELi3EEENS4_18smem_ptr_flag_bitsILi8EEENSQ_INS5_IJNSA_ILi8EEESH_EEENS5_IJSH_SC_EEEEEEEvNS4_8identityESZ_S19_vS1A_EENS_8epilogue10collective6detail29Sm90TmaWarpSpecializedAdapterINS1D_15DefaultEpilogueIaSJ_SJ_NS1C_6thread17LinearCombinationIaLi1EiiLNS1H_9ScaleType4KindE0ELNS_15FloatRoundStyleE2EaEENS1_15EpilogueDefaultEEEEEvvEEEEvNT_6ParamsE --------------------------
	.section	.nv.shared._ZN7cutlass13device_kernelINS_4gemm6kernel13GemmUniversalIN4cute5tupleIJiiiiEEENS1_10collective13CollectiveMmaINS1_34MainloopSm90TmaGmmaWarpSpecializedILi11ENS5_IJNS4_1CILi4EEESB_NSA_ILi1EEEEEENS1_35KernelTmaWarpSpecializedCooperativeEEENS5_IJNSA_ILi256EEENSA_ILi64EEESH_EEEaNS5_IJlSC_lEEEaSJ_NS4_8TiledMMAINS4_8MMA_AtomIJNS4_4SM904GMMA26MMA_64x64x32_S32S8S8_SS_TNEEEENS4_6LayoutINS5_IJNSA_ILi2EEESC_SC_EEENS5_IJSC_NSA_ILi0EEEST_EEEEENS5_IJNS4_10UnderscoreESW_SW_EEEEENS4_23SM90_TMA_LOAD_MULTICASTENS4_14ComposedLayoutINS4_7SwizzleILi2ELi4ELi3EEENS4_18smem_ptr_flag_bitsILi8EEENSQ_INS5_IJNSA_ILi8EEESH_EEENS5_IJSH_SC_EEEEEEEvNS4_8identityESZ_S19_vS1A_EENS_8epilogue10collective6detail29Sm90TmaWarpSpecializedAdapterINS1D_15DefaultEpilogueIaSJ_SJ_NS1C_6thread17LinearCombinationIaLi1EiiLNS1H_9ScaleType4KindE0ELNS_15FloatRoundStyleE2EaEENS1_15EpilogueDefaultEEEEEvvEEEEvNT_6ParamsE,"aw",@nobits
	.sectionflags	@""
	.align	16
	.zero		1024


//--------------------- .nv.shared.reserved.0     --------------------------
	.section	.nv.shared.reserved.0,"aw",@nobits
	.weak		__nv_reservedSMEM_offset_0_alias
	.size		__nv_reservedSMEM_offset_0_alias, 0, 0
	.other		__nv_reservedSMEM_offset_0_alias,@"STO_CUDA_RESERVED_SHARED STV_DEFAULT"
__nv_reservedSMEM_offset_0_alias:
	.zero		0


//--------------------- .nv.global                --------------------------
	.section	.nv.global,"aw",@nobits
.nv.global:
	.type		_ZN40_INTERNAL_e0da5d73_4_k_cu_51a2283a_219714cute1_E,@object
	.size		_ZN40_INTERNAL_e0da5d73_4_k_cu_51a2283a_219714cute1_E,(_ZN40_INTERNAL_e0da5d73_4_k_cu_51a2283a_219714cuda3std3__45__cpo6cbeginE - _ZN40_INTERNAL_e0da5d73_4_k_cu_51a2283a_219714cute1_E)
_ZN40_INTERNAL_e0da5d73_4_k_cu_51a2283a_219714cute1_E:
	.zero		1
	.type		_ZN40_INTERNAL_e0da5d73_4_k_cu_51a2283a_219714cuda3std3__45__cpo6cbeginE,@object
	.size		_ZN40_INTERNAL_e0da5d73_4_k_cu_51a2283a_219714cuda3std3__45__cpo6cbeginE,(_ZN40_INTERNAL_e0da5d73_4_k_cu_51a2283a_219714cuda3std3__48in_placeE - _ZN40_INTERNAL_e0da5d73_4_k_cu_51a2283a_219714cuda3std3__45__cpo6cbeginE)
_ZN40_INTERNAL_e0da5d73_4_k_cu_51a2283a_219714cuda3std3__45__cpo6cbeginE:
	.zero		1
	.type		_ZN40_INTERNAL_e0da5d73_4_k_cu_51a2283a_219714cuda3std3__48in_placeE,@object
	.size		_ZN40_INTERNAL_e0da5d73_4_k_cu_51a2283a_219714cuda3std3__48in_placeE,(_ZN40_INTERNAL_e0da5d73_4_k_cu_51a2283a_219714cuda3std6ranges3__45__cpo9iter_moveE - _ZN40_INTERNAL_e0da5d73_4_k_cu_51a2283a_219714cuda3std3__48in_placeE)
_ZN40_INTERNAL_e0da5d73_4_k_cu_51a2283a_219714cuda3std3__48in_placeE:
	.zero		1
	.type		_ZN40_INTERNAL_e0da5d73_4_k_cu_51a2283a_219714cuda3std6ranges3__45__cpo9iter_moveE,@object
	.size		_ZN40_INTERNAL_e0da5d73_4_k_cu_51a2283a_219714cuda3std6ranges3__45__cpo9iter_moveE,(_ZN40_INTERNAL_e0da5d73_4_k_cu_51a2283a_219714cuda3std3__45__cpo5beginE - _ZN40_INTERNAL_e0da5d73_4_k_cu_51a2283a_219714cuda3std6ranges3__45__cpo9iter_moveE)
_ZN40_INTERNAL_e0da5d73_4_k_cu_51a2283a_219714cuda3std6ranges3__45__cpo9iter_moveE:
	.zero		1
	.type		_ZN40_INTERNAL_e0da5d73_4_k_cu_51a2283a_219714cuda3std3__45__cpo5beginE,@object
	.size		_ZN40_INTERNAL_e0da5d73_4_k_cu_51a2283a_219714cuda3std3__45__cpo5beginE,(_ZN40_INTERNAL_e0da5d73_4_k_cu_51a2283a_219714cuda3std3__442_GLOBAL__N__e0da5d73_4_k_cu_51a2283a_219716ignoreE - _ZN40_INTERNAL_e0da5d73_4_k_cu_51a2283a_219714cuda3std3__45__cpo5beginE)
_ZN40_INTERNAL_e0da5d73_4_k_cu_51a2283a_219714cuda3std3__45__cpo5beginE:
	.zero		1
	.type		_ZN40_INTERNAL_e0da5d73_4_k_cu_51a2283a_219714cuda3std3__442_GLOBAL__N__e0da5d73_4_k_cu_51a2283a_219716ignoreE,@object
	.size		_ZN40_INTERNAL_e0da5d73_4_k_cu_51a2283a_219714cuda3std3__442_GLOBAL__N__e0da5d73_4_k_cu_51a2283a_219716ignoreE,(_ZN40_INTERNAL_e0da5d73_4_k_cu_51a2283a_219714cute7productE - _ZN40_INTERNAL_e0da5d73_4_k_cu_51a2283a_219714cuda3std3__442_GLOBAL__N__e0da5d73_4_k_cu_51a2283a_219716ignoreE)
_ZN40_INTERNAL_e0da5d73_4_k_cu_51a2283a_219714cuda3std3__442_GLOBAL__N__e0da5d73_4_k_cu_51a2283a_219716ignoreE:
	.zero		1
	.type		_ZN40_INTERNAL_e0da5d73_4_k_cu_51a2283a_219714cute7productE,@object
	.size		_ZN40_INTERNAL_e0da5d73_4_k_cu_51a2283a_219714cute7productE,(_ZN40_INTERNAL_e0da5d73_4_k_cu_51a2283a_219714cuda3std3__45__cpo3endE - _ZN40_INTERNAL_e0da5d73_4_k_cu_51a2283a_219714cute7productE)
_ZN40_INTERNAL_e0da5d73_4_k_cu_51a2283a_219714cute7productE:
	.zero		1
	.type		_ZN40_INTERNAL_e0da5d73_4_k_cu_51a2283a_219714cuda3std3__45__cpo3endE,@object
	.size		_ZN40_INTERNAL_e0da5d73_4_k_cu_51a2283a_219714cuda3std3__45__cpo3endE,(_ZN40_INTERNAL_e0da5d73_4_k_cu_51a2283a_219714cuda3std3__419piecewise_constructE - _ZN40_INTERNAL_e0da5d73_4_k_cu_51a2283a_219714cuda3std3__45__cpo3endE)
_ZN40_INTERNAL_e0da5d73_4_k_cu_51a2283a_219714cuda3std3__45__cpo3endE:
	.zero		1
	.type		_ZN40_INTERNAL_e0da5d73_4_k_cu_51a2283a_219714cuda3std3__419piecewise_constructE,@object
	.size		_ZN40_INTERNAL_e0da5d73_4_k_cu_51a2283a_219714cuda3std3__419piecewise_constructE,(_ZN40_INTERNAL_e0da5d73_4_k_cu_51a2283a_219714cuda3std3__45__cpo4cendE - _ZN40_INTERNAL_e0da5d73_4_k_cu_51a2283a_219714cuda3std3__419piecewise_constructE)
_ZN40_INTERNAL_e0da5d73_4_k_cu_51a2283a_219714cuda3std3__419piecewise_constructE:
	.zero		1
	.type		_ZN40_INTERNAL_e0da5d73_4_k_cu_51a2283a_219714cuda3std3__45__cpo4cendE,@object
	.size		_ZN40_INTERNAL_e0da5d73_4_k_cu_51a2283a_219714cuda3std3__45__cpo4cendE,(_ZN40_INTERNAL_e0da5d73_4_k_cu_51a2283a_219714cuda3std6ranges3__45__cpo4swapE - _ZN40_INTERNAL_e0da5d73_4_k_cu_51a2283a_219714cuda3std3__45__cpo4cendE)
_ZN40_INTERNAL_e0da5d73_4_k_cu_51a2283a_219714cuda3std3__45__cpo4cendE:
	.zero		1
	.type		_ZN40_INTERNAL_e0da5d73_4_k_cu_51a2283a_219714cuda3std6ranges3__45__cpo4swapE,@object
	.size		_ZN40_INTERNAL_e0da5d73_4_k_cu_51a2283a_219714cuda3std6ranges3__45__cpo4swapE,(.L_8 - _ZN40_INTERNAL_e0da5d73_4_k_cu_51a2283a_219714cuda3std6ranges3__45__cpo4swapE)
_ZN40_INTERNAL_e0da5d73_4_k_cu_51a2283a_219714cuda3std6ranges3__45__cpo4swapE:
	.zero		1
.L_8:


//--------------------- .nv.constant0._ZN7cutlass13device_kernelINS_4gemm6kernel13GemmUniversalIN4cute5tupleIJiiiiEEENS1_10collective13CollectiveMmaINS1_34MainloopSm90TmaGmmaWarpSpecializedILi11ENS5_IJNS4_1CILi4EEESB_NSA_ILi1EEEEEENS1_35KernelTmaWarpSpecializedCooperativeEEENS5_IJNSA_ILi256EEENSA_ILi64EEESH_EEEaNS5_IJlSC_lEEEaSJ_NS4_8TiledMMAINS4_8MMA_AtomIJNS4_4SM904GMMA26MMA_64x64x32_S32S8S8_SS_TNEEEENS4_6LayoutINS5_IJNSA_ILi2EEESC_SC_EEENS5_IJSC_NSA_ILi0EEEST_EEEEENS5_IJNS4_10UnderscoreESW_SW_EEEEENS4_23SM90_TMA_LOAD_MULTICASTENS4_14ComposedLayoutINS4_7SwizzleILi2ELi4ELi3EEENS4_18smem_ptr_flag_bitsILi8EEENSQ_INS5_IJNSA_ILi8EEESH_EEENS5_IJSH_SC_EEEEEEEvNS4_8identityESZ_S19_vS1A_EENS_8epilogue10collective6detail29Sm90TmaWarpSpecializedAdapterINS1D_15DefaultEpilogueIaSJ_SJ_NS1C_6thread17LinearCombinationIaLi1EiiLNS1H_9ScaleType4KindE0ELNS_15FloatRoundStyleE2EaEENS1_15EpilogueDefaultEEEEEvvEEEEvNT_6ParamsE --------------------------
	.section	.nv.constant0._ZN7cutlass13device_kernelINS_4gemm6kernel13GemmUniversalIN4cute5tupleIJiiiiEEENS1_10collective13CollectiveMmaINS1_34MainloopSm90TmaGmmaWarpSpecializedILi11ENS5_IJNS4_1CILi4EEESB_NSA_ILi1EEEEEENS1_35KernelTmaWarpSpecializedCooperativeEEENS5_IJNSA_ILi256EEENSA_ILi64EEESH_EEEaNS5_IJlSC_lEEEaSJ_NS4_8TiledMMAINS4_8MMA_AtomIJNS4_4SM904GMMA26MMA_64x64x32_S32S8S8_SS_TNEEEENS4_6LayoutINS5_IJNSA_ILi2EEESC_SC_EEENS5_IJSC_NSA_ILi0EEEST_EEEEENS5_IJNS4_10UnderscoreESW_SW_EEEEENS4_23SM90_TMA_LOAD_MULTICASTENS4_14ComposedLayoutINS4_7SwizzleILi2ELi4ELi3EEENS4_18smem_ptr_flag_bitsILi8EEENSQ_INS5_IJNSA_ILi8EEESH_EEENS5_IJSH_SC_EEEEEEEvNS4_8identityESZ_S19_vS1A_EENS_8epilogue10collective6detail29Sm90TmaWarpSpecializedAdapterINS1D_15DefaultEpilogueIaSJ_SJ_NS1C_6thread17LinearCombinationIaLi1EiiLNS1H_9ScaleType4KindE0ELNS_15FloatRoundStyleE2EaEENS1_15EpilogueDefaultEEEEEvvEEEEvNT_6ParamsE,"a",@progbits
	.sectionflags	@""
	.align	4
.nv.constant0._ZN7cutlass13device_kernelINS_4gemm6kernel13GemmUniversalIN4cute5tupleIJiiiiEEENS1_10collective13CollectiveMmaINS1_34MainloopSm90TmaGmmaWarpSpecializedILi11ENS5_IJNS4_1CILi4EEESB_NSA_ILi1EEEEEENS1_35KernelTmaWarpSpecializedCooperativeEEENS5_IJNSA_ILi256EEENSA_ILi64EEESH_EEEaNS5_IJlSC_lEEEaSJ_NS4_8TiledMMAINS4_8MMA_AtomIJNS4_4SM904GMMA26MMA_64x64x32_S32S8S8_SS_TNEEEENS4_6LayoutINS5_IJNSA_ILi2EEESC_SC_EEENS5_IJSC_NSA_ILi0EEEST_EEEEENS5_IJNS4_10UnderscoreESW_SW_EEEEENS4_23SM90_TMA_LOAD_MULTICASTENS4_14ComposedLayoutINS4_7SwizzleILi2ELi4ELi3EEENS4_18smem_ptr_flag_bitsILi8EEENSQ_INS5_IJNSA_ILi8EEESH_EEENS5_IJSH_SC_EEEEEEEvNS4_8identityESZ_S19_vS1A_EENS_8epilogue10collective6detail29Sm90TmaWarpSpecializedAdapterINS1D_15DefaultEpilogueIaSJ_SJ_NS1C_6thread17LinearCombinationIaLi1EiiLNS1H_9ScaleType4KindE0ELNS_15FloatRoundStyleE2EaEENS1_15EpilogueDefaultEEEEEvvEEEEvNT_6ParamsE:
	.zero		1664


//--------------------- SYMBOLS --------------------------

	.type		.nv.reservedSmem.offset0,@object
	.size		.nv.reservedSmem.offset0,0x4
	.type		__assertfail,@function
